// auto-generated by cutlass_sweep.gemm — config: {"arch": "sm_100", "cluster_m": 1, "cluster_n": 1, "dtype": "int8", "dtype_b": "int8", "layout": "nt", "stages": 0, "tile_k": 32, "tile_m": 128, "tile_n": 64}
#include "cutlass/cutlass.h"
#include "cutlass/gemm/collective/collective_builder.hpp"
#include "cutlass/gemm/device/gemm_universal_adapter.h"
#include "cutlass/gemm/kernel/gemm_universal.hpp"
#include "cutlass/epilogue/collective/collective_builder.hpp"

using ElemA = int8_t;
using ElemB = int8_t;
using ElemCD = int8_t;
using Acc  = int32_t;
using TileShape    = cute::Shape<cute::_128, cute::_64, cute::_32>;
using ClusterShape = cute::Shape<cute::_1, cute::_1, cute::_1>;

using CollectiveEpilogue = typename cutlass::epilogue::collective::CollectiveBuilder<
    cutlass::arch::Sm100, cutlass::arch::OpClassTensorOp,
    TileShape, ClusterShape,
    cutlass::epilogue::collective::EpilogueTileAuto,
    Acc, Acc,
    ElemCD, cutlass::layout::RowMajor, 128 / cutlass::sizeof_bits<ElemCD>::value,
    ElemCD, cutlass::layout::RowMajor, 128 / cutlass::sizeof_bits<ElemCD>::value,
    cutlass::epilogue::collective::EpilogueScheduleAuto
  >::CollectiveOp;

using CollectiveMainloop = typename cutlass::gemm::collective::CollectiveBuilder<
    cutlass::arch::Sm100, cutlass::arch::OpClassTensorOp,
    ElemA, cutlass::layout::RowMajor, 128 / cutlass::sizeof_bits<ElemA>::value,
    ElemB, cutlass::layout::ColumnMajor, 128 / cutlass::sizeof_bits<ElemB>::value,
    Acc,
    TileShape, ClusterShape,
    cutlass::gemm::collective::StageCountAutoCarveout<static_cast<int>(sizeof(typename CollectiveEpilogue::SharedStorage))>,
    cutlass::gemm::collective::KernelScheduleAuto
  >::CollectiveOp;

using GemmKernel = cutlass::gemm::kernel::GemmUniversal<
    cute::Shape<int,int,int,int>,
    CollectiveMainloop,
    CollectiveEpilogue
>;
using Gemm = cutlass::gemm::device::GemmUniversalAdapter<GemmKernel>;

// Force the device kernel symbol into the cubin without needing a host main.
auto* _anchor = &cutlass::device_kernel<GemmKernel>;


// ===== COMPILED SASS (sm_100a) =====

	.target	sm_100a

	.elftype	@"ET_EXEC"


//--------------------- .note.nv.tkinfo           --------------------------
	.section	.note.nv.tkinfo,"",@"SHT_NOTE"
	.sectionflags	@"SHF_NOTE_NV_TKINFO"
	.tkinfo
        /*0018*/ 	.word	0x00000002
        /*0030*/ 	.string	""
        /*0030*/ 	.string	"ptxas"
        /*0030*/ 	.string	"Cuda compilation tools, release 13.0, V13.0.88"
        /*0030*/ 	.string	"Build cuda_13.0.r13.0/compiler.36424714_0"
        /*0030*/ 	.string	"-arch sm_100a -m 64 "



//--------------------- .note.nv.cuinfo           --------------------------
	.section	.note.nv.cuinfo,"",@"SHT_NOTE"
	.sectionflags	@"SHF_NOTE_NV_CUINFO"
        /*0018*/ 	.short	0x0002
        /*001a*/ 	.short	0x0064
        /*001c*/ 	.short	0x0082
	.zero		2


//--------------------- .nv.info                  --------------------------
	.section	.nv.info,"",@"SHT_CUDA_INFO"
	.align	4


	//----- nvinfo : EIATTR_REGCOUNT
	.align		4
        /*0000*/ 	.byte	0x04, 0x2f
        /*0002*/ 	.short	(.L_19 - .L_18)
	.align		4
.L_18:
        /*0004*/ 	.word	index@(_ZN7cutlass13device_kernelINS_4gemm6kernel13GemmUniversalIN4cute5tupleIJiiiiEEENS1_10collective13CollectiveMmaINS1_35MainloopSm100TmaUmmaWarpSpecializedILi34ELi2ELi4ENS5_IJNS4_1CILi1EEESB_SB_EEEEENS5_IJNSA_ILi128EEENSA_ILi64EEENSA_ILi32EEEEEEaNS5_IJlSB_lEEEaSI_NS4_8TiledMMAINS4_8MMA_AtomIJNS4_15SM100_MMA_S8_SSIaaiLi128ELi64ELNS4_4UMMA5MajorE0ELSN_0ELNSM_8SaturateE0EEEEEENS4_6LayoutISC_NS5_IJNSA_ILi0EEESS_SS_EEEEENS5_IJNS4_10UnderscoreESV_SV_EEEEENS4_13SM90_TMA_LOADENS4_14ComposedLayoutINS4_7SwizzleILi1ELi4ELi3EEENS4_18smem_ptr_flag_bitsILi8EEENSR_INS5_IJNSA_ILi8EEESG_EEENS5_IJSG_SB_EEEEEEEvNS4_8identityESY_S18_vS19_EENS_8epilogue10collective18CollectiveEpilogueINS1B_23Sm100TmaWarpSpecializedILi1ELi1ELi64ELb0ELb0EEEJSH_NS5_IJNSR_ISE_SB_EENSR_ISF_SB_EEEEEaSI_aSI_NS1B_6fusion15FusionCallbacksIS1F_NS1J_17LinearCombinationIaiaiLNS_15FloatRoundStyleE2EEESH_S1I_JEEENS4_5SM1004TMEM4LOAD26SM100_TMEM_LOAD_32dp32b64xESY_NSZ_INS10_ILi2ELi4ELi3EEES13_NSR_INS5_IJS14_SF_EEENS5_IJSF_SB_EEEEEEENS4_39AutoVectorizingCopyWithAssumedAlignmentILi128EEENS4_14SM90_TMA_STOREES1X_S1Z_S1Z_EEEvvEEEEvNT_6ParamsE)
        /*0008*/ 	.word	0x000000c6


	//----- nvinfo : EIATTR_FRAME_SIZE
	.align		4
.L_19:
        /*000c*/ 	.byte	0x04, 0x11
        /*000e*/ 	.short	(.L_21 - .L_20)
	.align		4
.L_20:
        /*0010*/ 	.word	index@($__internal_2_$__cuda_sm10x_tcgen05_guardrail_trap_unallocated_columns_being_dealloced)
        /*0014*/ 	.word	0x00000000


	//----- nvinfo : EIATTR_FRAME_SIZE
	.align		4
.L_21:
        /*0018*/ 	.byte	0x04, 0x11
        /*001a*/ 	.short	(.L_23 - .L_22)
	.align		4
.L_22:
        /*001c*/ 	.word	index@($__internal_1_$__cuda_sm10x_tcgen05_guardrail_trap_phase_invalid_during_alloc)
        /*0020*/ 	.word	0x00000000


	//----- nvinfo : EIATTR_FRAME_SIZE
	.align		4
.L_23:
        /*0024*/ 	.byte	0x04, 0x11
        /*0026*/ 	.short	(.L_25 - .L_24)
	.align		4
.L_24:
        /*0028*/ 	.word	index@($__internal_0_$__cuda_sm10x_tcgen05_guardrail_trap_col_being_dealloced_not_returned_by_alloc)
        /*002c*/ 	.word	0x00000000


	//----- nvinfo : EIATTR_FRAME_SIZE
	.align		4
.L_25:
        /*0030*/ 	.byte	0x04, 0x11
        /*0032*/ 	.short	(.L_27 - .L_26)
	.align		4
.L_26:
        /*0034*/ 	.word	index@(_ZN7cutlass13device_kernelINS_4gemm6kernel13GemmUniversalIN4cute5tupleIJiiiiEEENS1_10collective13CollectiveMmaINS1_35MainloopSm100TmaUmmaWarpSpecializedILi34ELi2ELi4ENS5_IJNS4_1CILi1EEESB_SB_EEEEENS5_IJNSA_ILi128EEENSA_ILi64EEENSA_ILi32EEEEEEaNS5_IJlSB_lEEEaSI_NS4_8TiledMMAINS4_8MMA_AtomIJNS4_15SM100_MMA_S8_SSIaaiLi128ELi64ELNS4_4UMMA5MajorE0ELSN_0ELNSM_8SaturateE0EEEEEENS4_6LayoutISC_NS5_IJNSA_ILi0EEESS_SS_EEEEENS5_IJNS4_10UnderscoreESV_SV_EEEEENS4_13SM90_TMA_LOADENS4_14ComposedLayoutINS4_7SwizzleILi1ELi4ELi3EEENS4_18smem_ptr_flag_bitsILi8EEENSR_INS5_IJNSA_ILi8EEESG_EEENS5_IJSG_SB_EEEEEEEvNS4_8identityESY_S18_vS19_EENS_8epilogue10collective18CollectiveEpilogueINS1B_23Sm100TmaWarpSpecializedILi1ELi1ELi64ELb0ELb0EEEJSH_NS5_IJNSR_ISE_SB_EENSR_ISF_SB_EEEEEaSI_aSI_NS1B_6fusion15FusionCallbacksIS1F_NS1J_17LinearCombinationIaiaiLNS_15FloatRoundStyleE2EEESH_S1I_JEEENS4_5SM1004TMEM4LOAD26SM100_TMEM_LOAD_32dp32b64xESY_NSZ_INS10_ILi2ELi4ELi3EEES13_NSR_INS5_IJS14_SF_EEENS5_IJSF_SB_EEEEEEENS4_39AutoVectorizingCopyWithAssumedAlignmentILi128EEENS4_14SM90_TMA_STOREES1X_S1Z_S1Z_EEEvvEEEEvNT_6ParamsE)
        /*0038*/ 	.word	0x00000000


	//----- nvinfo : EIATTR_MIN_STACK_SIZE
	.align		4
.L_27:
        /*003c*/ 	.byte	0x04, 0x12
        /*003e*/ 	.short	(.L_29 - .L_28)
	.align		4
.L_28:
        /*0040*/ 	.word	index@(_ZN7cutlass13device_kernelINS_4gemm6kernel13GemmUniversalIN4cute5tupleIJiiiiEEENS1_10collective13CollectiveMmaINS1_35MainloopSm100TmaUmmaWarpSpecializedILi34ELi2ELi4ENS5_IJNS4_1CILi1EEESB_SB_EEEEENS5_IJNSA_ILi128EEENSA_ILi64EEENSA_ILi32EEEEEEaNS5_IJlSB_lEEEaSI_NS4_8TiledMMAINS4_8MMA_AtomIJNS4_15SM100_MMA_S8_SSIaaiLi128ELi64ELNS4_4UMMA5MajorE0ELSN_0ELNSM_8SaturateE0EEEEEENS4_6LayoutISC_NS5_IJNSA_ILi0EEESS_SS_EEEEENS5_IJNS4_10UnderscoreESV_SV_EEEEENS4_13SM90_TMA_LOADENS4_14ComposedLayoutINS4_7SwizzleILi1ELi4ELi3EEENS4_18smem_ptr_flag_bitsILi8EEENSR_INS5_IJNSA_ILi8EEESG_EEENS5_IJSG_SB_EEEEEEEvNS4_8identityESY_S18_vS19_EENS_8epilogue10collective18CollectiveEpilogueINS1B_23Sm100TmaWarpSpecializedILi1ELi1ELi64ELb0ELb0EEEJSH_NS5_IJNSR_ISE_SB_EENSR_ISF_SB_EEEEEaSI_aSI_NS1B_6fusion15FusionCallbacksIS1F_NS1J_17LinearCombinationIaiaiLNS_15FloatRoundStyleE2EEESH_S1I_JEEENS4_5SM1004TMEM4LOAD26SM100_TMEM_LOAD_32dp32b64xESY_NSZ_INS10_ILi2ELi4ELi3EEES13_NSR_INS5_IJS14_SF_EEENS5_IJSF_SB_EEEEEEENS4_39AutoVectorizingCopyWithAssumedAlignmentILi128EEENS4_14SM90_TMA_STOREES1X_S1Z_S1Z_EEEvvEEEEvNT_6ParamsE)
        /*0044*/ 	.word	0x00000000
.L_29:


//--------------------- .nv.compat                --------------------------
	.section	.nv.compat,"",@"SHT_CUDA_COMPAT_INFO"
	.align	4
        /*0000*/ 	.byte	0x02, 0x09, 0x01, 0x00, 0x02, 0x02, 0x03, 0x00, 0x02, 0x05, 0x06, 0x00, 0x03, 0x07, 0x01, 0x01
        /*0010*/ 	.byte	0x02, 0x03, 0x01, 0x00, 0x02, 0x06, 0x01, 0x00, 0x04, 0x0b, 0x08, 0x00, 0x01, 0x00, 0x00, 0x00
        /*0020*/ 	.byte	0x00, 0x00, 0x00, 0x00


//--------------------- .nv.info._ZN7cutlass13device_kernelINS_4gemm6kernel13GemmUniversalIN4cute5tupleIJiiiiEEENS1_10collective13CollectiveMmaINS1_35MainloopSm100TmaUmmaWarpSpecializedILi34ELi2ELi4ENS5_IJNS4_1CILi1EEESB_SB_EEEEENS5_IJNSA_ILi128EEENSA_ILi64EEENSA_ILi32EEEEEEaNS5_IJlSB_lEEEaSI_NS4_8TiledMMAINS4_8MMA_AtomIJNS4_15SM100_MMA_S8_SSIaaiLi128ELi64ELNS4_4UMMA5MajorE0ELSN_0ELNSM_8SaturateE0EEEEEENS4_6LayoutISC_NS5_IJNSA_ILi0EEESS_SS_EEEEENS5_IJNS4_10UnderscoreESV_SV_EEEEENS4_13SM90_TMA_LOADENS4_14ComposedLayoutINS4_7SwizzleILi1ELi4ELi3EEENS4_18smem_ptr_flag_bitsILi8EEENSR_INS5_IJNSA_ILi8EEESG_EEENS5_IJSG_SB_EEEEEEEvNS4_8identityESY_S18_vS19_EENS_8epilogue10collective18CollectiveEpilogueINS1B_23Sm100TmaWarpSpecializedILi1ELi1ELi64ELb0ELb0EEEJSH_NS5_IJNSR_ISE_SB_EENSR_ISF_SB_EEEEEaSI_aSI_NS1B_6fusion15FusionCallbacksIS1F_NS1J_17LinearCombinationIaiaiLNS_15FloatRoundStyleE2EEESH_S1I_JEEENS4_5SM1004TMEM4LOAD26SM100_TMEM_LOAD_32dp32b64xESY_NSZ_INS10_ILi2ELi4ELi3EEES13_NSR_INS5_IJS14_SF_EEENS5_IJSF_SB_EEEEEEENS4_39AutoVectorizingCopyWithAssumedAlignmentILi128EEENS4_14SM90_TMA_STOREES1X_S1Z_S1Z_EEEvvEEEEvNT_6ParamsE --------------------------
	.section	.nv.info._ZN7cutlass13device_kernelINS_4gemm6kernel13GemmUniversalIN4cute5tupleIJiiiiEEENS1_10collective13CollectiveMmaINS1_35MainloopSm100TmaUmmaWarpSpecializedILi34ELi2ELi4ENS5_IJNS4_1CILi1EEESB_SB_EEEEENS5_IJNSA_ILi128EEENSA_ILi64EEENSA_ILi32EEEEEEaNS5_IJlSB_lEEEaSI_NS4_8TiledMMAINS4_8MMA_AtomIJNS4_15SM100_MMA_S8_SSIaaiLi128ELi64ELNS4_4UMMA5MajorE0ELSN_0ELNSM_8SaturateE0EEEEEENS4_6LayoutISC_NS5_IJNSA_ILi0EEESS_SS_EEEEENS5_IJNS4_10UnderscoreESV_SV_EEEEENS4_13SM90_TMA_LOADENS4_14ComposedLayoutINS4_7SwizzleILi1ELi4ELi3EEENS4_18smem_ptr_flag_bitsILi8EEENSR_INS5_IJNSA_ILi8EEESG_EEENS5_IJSG_SB_EEEEEEEvNS4_8identityESY_S18_vS19_EENS_8epilogue10collective18CollectiveEpilogueINS1B_23Sm100TmaWarpSpecializedILi1ELi1ELi64ELb0ELb0EEEJSH_NS5_IJNSR_ISE_SB_EENSR_ISF_SB_EEEEEaSI_aSI_NS1B_6fusion15FusionCallbacksIS1F_NS1J_17LinearCombinationIaiaiLNS_15FloatRoundStyleE2EEESH_S1I_JEEENS4_5SM1004TMEM4LOAD26SM100_TMEM_LOAD_32dp32b64xESY_NSZ_INS10_ILi2ELi4ELi3EEES13_NSR_INS5_IJS14_SF_EEENS5_IJSF_SB_EEEEEEENS4_39AutoVectorizingCopyWithAssumedAlignmentILi128EEENS4_14SM90_TMA_STOREES1X_S1Z_S1Z_EEEvvEEEEvNT_6ParamsE,"",@"SHT_CUDA_INFO"
	.sectionflags	@""
	.align	4


	//----- nvinfo : EIATTR_CUDA_API_VERSION
	.align		4
        /*0000*/ 	.byte	0x04, 0x37
        /*0002*/ 	.short	(.L_31 - .L_30)
.L_30:
        /*0004*/ 	.word	0x00000082


	//----- nvinfo : EIATTR_KPARAM_INFO
	.align		4
.L_31:
        /*0008*/ 	.byte	0x04, 0x17
        /*000a*/ 	.short	(.L_33 - .L_32)
.L_32:
        /*000c*/ 	.word	0x00000000
        /*0010*/ 	.short	0x0000
        /*0012*/ 	.short	0x0000
        /*0014*/ 	.byte	0x00, 0xf0, 0x01, 0x20


	//----- nvinfo : EIATTR_AT_ENTRY_FRAGMENTS
	.align		4
.L_33:
        /*0018*/ 	.byte	0x04, 0x4f
        /*001a*/ 	.short	(.L_35 - .L_34)


	//   ....[0]....
.L_34:
        /*001c*/ 	.word	0x00000006


	//----- nvinfo : EIATTR_RESERVED_SMEM_USED
	.align		4
.L_35:
        /*0020*/ 	.byte	0x01, 0x41
	.zero		2


	//----- nvinfo : EIATTR_SPARSE_MMA_MASK
	.align		4
        /*0024*/ 	.byte	0x03, 0x50
        /*0026*/ 	.short	0x0000


	//----- nvinfo : EIATTR_TCGEN05_1CTA_USED
	.align		4
        /*0028*/ 	.byte	0x01, 0x51
	.zero		2


	//----- nvinfo : EIATTR_MAXREG_COUNT
	.align		4
        /*002c*/ 	.byte	0x03, 0x1b
        /*002e*/ 	.short	0x00ff


	//----- nvinfo : EIATTR_NUM_BARRIERS
	.align		4
        /*0030*/ 	.byte	0x02, 0x4c
        /*0032*/ 	.byte	0x07
	.zero		1


	//----- nvinfo : EIATTR_EXTERNS
	.align		4
        /*0034*/ 	.byte	0x04, 0x0f
        /*0036*/ 	.short	(.L_37 - .L_36)


	//   ....[0]....
	.align		4
.L_36:
        /*0038*/ 	.word	index@(__assertfail)


	//----- nvinfo : EIATTR_MERCURY_ISA_VERSION
	.align		4
.L_37:
        /*003c*/ 	.byte	0x03, 0x5f
        /*003e*/ 	.short	0x0101


	//----- nvinfo : EIATTR_INT_WARP_WIDE_INSTR_OFFSETS
	.align		4
        /*0040*/ 	.byte	0x04, 0x31
        /*0042*/ 	.short	(.L_39 - .L_38)


	//   ....[0]....
.L_38:
        /*0044*/ 	.word	0x00002180


	//   ....[1]....
        /*0048*/ 	.word	0x00004b60


	//   ....[2]....
        /*004c*/ 	.word	0x00004b80


	//   ....[3]....
        /*0050*/ 	.word	0x00004bb0


	//   ....[4]....
        /*0054*/ 	.word	0x000055c0


	//   ....[5]....
        /*0058*/ 	.word	0x000056b0


	//----- nvinfo : EIATTR_COOP_GROUP_MASK_REGIDS
	.align		4
.L_39:
        /*005c*/ 	.byte	0x04, 0x29
        /*005e*/ 	.short	(.L_41 - .L_40)


	//   ....[0]....
.L_40:
        /*0060*/ 	.word	0xffffffff


	//   ....[1]....
        /*0064*/ 	.word	0xffffffff


	//   ....[2]....
        /*0068*/ 	.word	0xffffffff


	//   ....[3]....
        /*006c*/ 	.word	0xffffffff


	//   ....[4]....
        /*0070*/ 	.word	0xffffffff


	//   ....[5]....
        /*0074*/ 	.word	0xffffffff


	//   ....[6]....
        /*0078*/ 	.word	0xffffffff


	//   ....[7]....
        /*007c*/ 	.word	0xffffffff


	//   ....[8]....
        /*0080*/ 	.word	0xffffffff


	//   ....[9]....
        /*0084*/ 	.word	0xffffffff


	//   ....[10]....
        /*0088*/ 	.word	0xffffffff


	//   ....[11]....
        /*008c*/ 	.word	0xffffffff


	//   ....[12]....
        /*0090*/ 	.word	0xffffffff


	//----- nvinfo : EIATTR_COOP_GROUP_INSTR_OFFSETS
	.align		4
.L_41:
        /*0094*/ 	.byte	0x04, 0x28
        /*0096*/ 	.short	(.L_43 - .L_42)


	//   ....[0]....
.L_42:
        /*0098*/ 	.word	0x00000090


	//   ....[1]....
        /*009c*/ 	.word	0x000004d0


	//   ....[2]....
        /*00a0*/ 	.word	0x00000a30


	//   ....[3]....
        /*00a4*/ 	.word	0x00000b70


	//   ....[4]....
        /*00a8*/ 	.word	0x00000c70


	//   ....[5]....
        /*00ac*/ 	.word	0x00000de0


	//   ....[6]....
        /*00b0*/ 	.word	0x00000f80


	//   ....[7]....
        /*00b4*/ 	.word	0x00002060


	//   ....[8]....
        /*00b8*/ 	.word	0x00003f20


	//   ....[9]....
        /*00bc*/ 	.word	0x00004130


	//   ....[10]....
        /*00c0*/ 	.word	0x00004160


	//   ....[11]....
        /*00c4*/ 	.word	0x00004a40


	//   ....[12]....
        /*00c8*/ 	.word	0x00004c70


	//----- nvinfo : EIATTR_VRC_CTA_INIT_COUNT
	.align		4
.L_43:
        /*00cc*/ 	.byte	0x02, 0x4a
        /*00ce*/ 	.byte	0x80
	.zero		1


	//----- nvinfo : EIATTR_SYSCALL_OFFSETS
	.align		4
        /*00d0*/ 	.byte	0x04, 0x46
        /*00d2*/ 	.short	(.L_45 - .L_44)


	//   ....[0]....
.L_44:
        /*00d4*/ 	.word	0x000060e0


	//   ....[1]....
        /*00d8*/ 	.word	0x00006220


	//   ....[2]....
        /*00dc*/ 	.word	0x000069c0


	//----- nvinfo : EIATTR_MBARRIER_INSTR_OFFSETS
	.align		4
.L_45:
        /*00e0*/ 	.byte	0x04, 0x39
        /*00e2*/ 	.short	(.L_47 - .L_46)


	//   ....[0]....
.L_46:
        /*00e4*/ 	.word	0x000005d0
        /*00e8*/ 	.word	0x000000ff
        /*00ec*/ 	.word	0x00000000
        /*00f0*/ 	.short	0x0100
        /*00f2*/ 	.byte	0x05
	.zero		1


	//   ....[1]....
        /*00f4*/ 	.word	0x000005e0
        /*00f8*/ 	.word	0x000000ff
        /*00fc*/ 	.word	0x00000110
        /*0100*/ 	.short	0x0100
        /*0102*/ 	.byte	0x05
	.zero		1


	//   ....[2]....
        /*0104*/ 	.word	0x000005f0
        /*0108*/ 	.word	0x000000ff
        /*010c*/ 	.word	0x00000008
        /*0110*/ 	.short	0x0100
        /*0112*/ 	.byte	0x05
	.zero		1


	//   ....[3]....
        /*0114*/ 	.word	0x00000600
        /*0118*/ 	.word	0x000000ff
        /*011c*/ 	.word	0x00000118
        /*0120*/ 	.short	0x0100
        /*0122*/ 	.byte	0x05
	.zero		1


	//   ....[4]....
        /*0124*/ 	.word	0x00000610
        /*0128*/ 	.word	0x000000ff
        /*012c*/ 	.word	0x00000010
        /*0130*/ 	.short	0x0100
        /*0132*/ 	.byte	0x05
	.zero		1


	//   ....[5]....
        /*0134*/ 	.word	0x00000620
        /*0138*/ 	.word	0x000000ff
        /*013c*/ 	.word	0x00000120
        /*0140*/ 	.short	0x0100
        /*0142*/ 	.byte	0x05
	.zero		1


	//   ....[6]....
        /*0144*/ 	.word	0x00000630
        /*0148*/ 	.word	0x000000ff
        /*014c*/ 	.word	0x00000018
        /*0150*/ 	.short	0x0100
        /*0152*/ 	.byte	0x05
	.zero		1


	//   ....[7]....
        /*0154*/ 	.word	0x00000640
        /*0158*/ 	.word	0x000000ff
        /*015c*/ 	.word	0x00000128
        /*0160*/ 	.short	0x0100
        /*0162*/ 	.byte	0x05
	.zero		1


	//   ....[8]....
        /*0164*/ 	.word	0x00000650
        /*0168*/ 	.word	0x000000ff
        /*016c*/ 	.word	0x00000020
        /*0170*/ 	.short	0x0100
        /*0172*/ 	.byte	0x05
	.zero		1


	//   ....[9]....
        /*0174*/ 	.word	0x00000660
        /*0178*/ 	.word	0x000000ff
        /*017c*/ 	.word	0x00000130
        /*0180*/ 	.short	0x0100
        /*0182*/ 	.byte	0x05
	.zero		1


	//   ....[10]....
        /*0184*/ 	.word	0x00000670
        /*0188*/ 	.word	0x000000ff
        /*018c*/ 	.word	0x00000028
        /*0190*/ 	.short	0x0100
        /*0192*/ 	.byte	0x05
	.zero		1


	//   ....[11]....
        /*0194*/ 	.word	0x00000680
        /*0198*/ 	.word	0x000000ff
        /*019c*/ 	.word	0x00000138
        /*01a0*/ 	.short	0x0100
        /*01a2*/ 	.byte	0x05
	.zero		1


	//   ....[12]....
        /*01a4*/ 	.word	0x00000690
        /*01a8*/ 	.word	0x000000ff
        /*01ac*/ 	.word	0x00000030
        /*01b0*/ 	.short	0x0100
        /*01b2*/ 	.byte	0x05
	.zero		1


	//   ....[13]....
        /*01b4*/ 	.word	0x000006a0
        /*01b8*/ 	.word	0x000000ff
        /*01bc*/ 	.word	0x00000140
        /*01c0*/ 	.short	0x0100
        /*01c2*/ 	.byte	0x05
	.zero		1


	//   ....[14]....
        /*01c4*/ 	.word	0x000006b0
        /*01c8*/ 	.word	0x000000ff
        /*01cc*/ 	.word	0x00000038
        /*01d0*/ 	.short	0x0100
        /*01d2*/ 	.byte	0x05
	.zero		1


	//   ....[15]....
        /*01d4*/ 	.word	0x000006c0
        /*01d8*/ 	.word	0x000000ff
        /*01dc*/ 	.word	0x00000148
        /*01e0*/ 	.short	0x0100
        /*01e2*/ 	.byte	0x05
	.zero		1


	//   ....[16]....
        /*01e4*/ 	.word	0x000006d0
        /*01e8*/ 	.word	0x000000ff
        /*01ec*/ 	.word	0x00000040
        /*01f0*/ 	.short	0x0100
        /*01f2*/ 	.byte	0x05
	.zero		1


	//   ....[17]....
        /*01f4*/ 	.word	0x000006e0
        /*01f8*/ 	.word	0x000000ff
        /*01fc*/ 	.word	0x00000150
        /*0200*/ 	.short	0x0100
        /*0202*/ 	.byte	0x05
	.zero		1


	//   ....[18]....
        /*0204*/ 	.word	0x000006f0
        /*0208*/ 	.word	0x000000ff
        /*020c*/ 	.word	0x00000048
        /*0210*/ 	.short	0x0100
        /*0212*/ 	.byte	0x05
	.zero		1


	//   ....[19]....
        /*0214*/ 	.word	0x00000700
        /*0218*/ 	.word	0x000000ff
        /*021c*/ 	.word	0x00000158
        /*0220*/ 	.short	0x0100
        /*0222*/ 	.byte	0x05
	.zero		1


	//   ....[20]....
        /*0224*/ 	.word	0x00000710
        /*0228*/ 	.word	0x000000ff
        /*022c*/ 	.word	0x00000050
        /*0230*/ 	.short	0x0100
        /*0232*/ 	.byte	0x05
	.zero		1


	//   ....[21]....
        /*0234*/ 	.word	0x00000720
        /*0238*/ 	.word	0x000000ff
        /*023c*/ 	.word	0x00000160
        /*0240*/ 	.short	0x0100
        /*0242*/ 	.byte	0x05
	.zero		1


	//   ....[22]....
        /*0244*/ 	.word	0x00000730
        /*0248*/ 	.word	0x000000ff
        /*024c*/ 	.word	0x00000058
        /*0250*/ 	.short	0x0100
        /*0252*/ 	.byte	0x05
	.zero		1


	//   ....[23]....
        /*0254*/ 	.word	0x00000740
        /*0258*/ 	.word	0x000000ff
        /*025c*/ 	.word	0x00000168
        /*0260*/ 	.short	0x0100
        /*0262*/ 	.byte	0x05
	.zero		1


	//   ....[24]....
        /*0264*/ 	.word	0x00000750
        /*0268*/ 	.word	0x000000ff
        /*026c*/ 	.word	0x00000060
        /*0270*/ 	.short	0x0100
        /*0272*/ 	.byte	0x05
	.zero		1


	//   ....[25]....
        /*0274*/ 	.word	0x00000760
        /*0278*/ 	.word	0x000000ff
        /*027c*/ 	.word	0x00000170
        /*0280*/ 	.short	0x0100
        /*0282*/ 	.byte	0x05
	.zero		1


	//   ....[26]....
        /*0284*/ 	.word	0x00000770
        /*0288*/ 	.word	0x000000ff
        /*028c*/ 	.word	0x00000068
        /*0290*/ 	.short	0x0100
        /*0292*/ 	.byte	0x05
	.zero		1


	//   ....[27]....
        /*0294*/ 	.word	0x00000780
        /*0298*/ 	.word	0x000000ff
        /*029c*/ 	.word	0x00000178
        /*02a0*/ 	.short	0x0100
        /*02a2*/ 	.byte	0x05
	.zero		1


	//   ....[28]....
        /*02a4*/ 	.word	0x00000790
        /*02a8*/ 	.word	0x000000ff
        /*02ac*/ 	.word	0x00000070
        /*02b0*/ 	.short	0x0100
        /*02b2*/ 	.byte	0x05
	.zero		1


	//   ....[29]....
        /*02b4*/ 	.word	0x000007a0
        /*02b8*/ 	.word	0x000000ff
        /*02bc*/ 	.word	0x00000180
        /*02c0*/ 	.short	0x0100
        /*02c2*/ 	.byte	0x05
	.zero		1


	//   ....[30]....
        /*02c4*/ 	.word	0x000007b0
        /*02c8*/ 	.word	0x000000ff
        /*02cc*/ 	.word	0x00000078
        /*02d0*/ 	.short	0x0100
        /*02d2*/ 	.byte	0x05
	.zero		1


	//   ....[31]....
        /*02d4*/ 	.word	0x000007c0
        /*02d8*/ 	.word	0x000000ff
        /*02dc*/ 	.word	0x00000188
        /*02e0*/ 	.short	0x0100
        /*02e2*/ 	.byte	0x05
	.zero		1


	//   ....[32]....
        /*02e4*/ 	.word	0x000007d0
        /*02e8*/ 	.word	0x000000ff
        /*02ec*/ 	.word	0x00000080
        /*02f0*/ 	.short	0x0100
        /*02f2*/ 	.byte	0x05
	.zero		1


	//   ....[33]....
        /*02f4*/ 	.word	0x000007e0
        /*02f8*/ 	.word	0x000000ff
        /*02fc*/ 	.word	0x00000190
        /*0300*/ 	.short	0x0100
        /*0302*/ 	.byte	0x05
	.zero		1


	//   ....[34]....
        /*0304*/ 	.word	0x000007f0
        /*0308*/ 	.word	0x000000ff
        /*030c*/ 	.word	0x00000088
        /*0310*/ 	.short	0x0100
        /*0312*/ 	.byte	0x05
	.zero		1


	//   ....[35]....
        /*0314*/ 	.word	0x00000800
        /*0318*/ 	.word	0x000000ff
        /*031c*/ 	.word	0x00000198
        /*0320*/ 	.short	0x0100
        /*0322*/ 	.byte	0x05
	.zero		1


	//   ....[36]....
        /*0324*/ 	.word	0x00000810
        /*0328*/ 	.word	0x000000ff
        /*032c*/ 	.word	0x00000090
        /*0330*/ 	.short	0x0100
        /*0332*/ 	.byte	0x05
	.zero		1


	//   ....[37]....
        /*0334*/ 	.word	0x00000820
        /*0338*/ 	.word	0x000000ff
        /*033c*/ 	.word	0x000001a0
        /*0340*/ 	.short	0x0100
        /*0342*/ 	.byte	0x05
	.zero		1


	//   ....[38]....
        /*0344*/ 	.word	0x00000830
        /*0348*/ 	.word	0x000000ff
        /*034c*/ 	.word	0x00000098
        /*0350*/ 	.short	0x0100
        /*0352*/ 	.byte	0x05
	.zero		1


	//   ....[39]....
        /*0354*/ 	.word	0x00000840
        /*0358*/ 	.word	0x000000ff
        /*035c*/ 	.word	0x000001a8
        /*0360*/ 	.short	0x0100
        /*0362*/ 	.byte	0x05
	.zero		1


	//   ....[40]....
        /*0364*/ 	.word	0x00000850
        /*0368*/ 	.word	0x000000ff
        /*036c*/ 	.word	0x000000a0
        /*0370*/ 	.short	0x0100
        /*0372*/ 	.byte	0x05
	.zero		1


	//   ....[41]....
        /*0374*/ 	.word	0x00000860
        /*0378*/ 	.word	0x000000ff
        /*037c*/ 	.word	0x000001b0
        /*0380*/ 	.short	0x0100
        /*0382*/ 	.byte	0x05
	.zero		1


	//   ....[42]....
        /*0384*/ 	.word	0x00000870
        /*0388*/ 	.word	0x000000ff
        /*038c*/ 	.word	0x000000a8
        /*0390*/ 	.short	0x0100
        /*0392*/ 	.byte	0x05
	.zero		1


	//   ....[43]....
        /*0394*/ 	.word	0x00000880
        /*0398*/ 	.word	0x000000ff
        /*039c*/ 	.word	0x000001b8
        /*03a0*/ 	.short	0x0100
        /*03a2*/ 	.byte	0x05
	.zero		1


	//   ....[44]....
        /*03a4*/ 	.word	0x00000890
        /*03a8*/ 	.word	0x000000ff
        /*03ac*/ 	.word	0x000000b0
        /*03b0*/ 	.short	0x0100
        /*03b2*/ 	.byte	0x05
	.zero		1


	//   ....[45]....
        /*03b4*/ 	.word	0x000008a0
        /*03b8*/ 	.word	0x000000ff
        /*03bc*/ 	.word	0x000001c0
        /*03c0*/ 	.short	0x0100
        /*03c2*/ 	.byte	0x05
	.zero		1


	//   ....[46]....
        /*03c4*/ 	.word	0x000008b0
        /*03c8*/ 	.word	0x000000ff
        /*03cc*/ 	.word	0x000000b8
        /*03d0*/ 	.short	0x0100
        /*03d2*/ 	.byte	0x05
	.zero		1


	//   ....[47]....
        /*03d4*/ 	.word	0x000008c0
        /*03d8*/ 	.word	0x000000ff
        /*03dc*/ 	.word	0x000001c8
        /*03e0*/ 	.short	0x0100
        /*03e2*/ 	.byte	0x05
	.zero		1


	//   ....[48]....
        /*03e4*/ 	.word	0x000008d0
        /*03e8*/ 	.word	0x000000ff
        /*03ec*/ 	.word	0x000000c0
        /*03f0*/ 	.short	0x0100
        /*03f2*/ 	.byte	0x05
	.zero		1


	//   ....[49]....
        /*03f4*/ 	.word	0x000008e0
        /*03f8*/ 	.word	0x000000ff
        /*03fc*/ 	.word	0x000001d0
        /*0400*/ 	.short	0x0100
        /*0402*/ 	.byte	0x05
	.zero		1


	//   ....[50]....
        /*0404*/ 	.word	0x000008f0
        /*0408*/ 	.word	0x000000ff
        /*040c*/ 	.word	0x000000c8
        /*0410*/ 	.short	0x0100
        /*0412*/ 	.byte	0x05
	.zero		1


	//   ....[51]....
        /*0414*/ 	.word	0x00000900
        /*0418*/ 	.word	0x000000ff
        /*041c*/ 	.word	0x000001d8
        /*0420*/ 	.short	0x0100
        /*0422*/ 	.byte	0x05
	.zero		1


	//   ....[52]....
        /*0424*/ 	.word	0x00000910
        /*0428*/ 	.word	0x000000ff
        /*042c*/ 	.word	0x000000d0
        /*0430*/ 	.short	0x0100
        /*0432*/ 	.byte	0x05
	.zero		1


	//   ....[53]....
        /*0434*/ 	.word	0x00000920
        /*0438*/ 	.word	0x000000ff
        /*043c*/ 	.word	0x000001e0
        /*0440*/ 	.short	0x0100
        /*0442*/ 	.byte	0x05
	.zero		1


	//   ....[54]....
        /*0444*/ 	.word	0x00000930
        /*0448*/ 	.word	0x000000ff
        /*044c*/ 	.word	0x000000d8
        /*0450*/ 	.short	0x0100
        /*0452*/ 	.byte	0x05
	.zero		1


	//   ....[55]....
        /*0454*/ 	.word	0x00000940
        /*0458*/ 	.word	0x000000ff
        /*045c*/ 	.word	0x000001e8
        /*0460*/ 	.short	0x0100
        /*0462*/ 	.byte	0x05
	.zero		1


	//   ....[56]....
        /*0464*/ 	.word	0x00000950
        /*0468*/ 	.word	0x000000ff
        /*046c*/ 	.word	0x000000e0
        /*0470*/ 	.short	0x0100
        /*0472*/ 	.byte	0x05
	.zero		1


	//   ....[57]....
        /*0474*/ 	.word	0x00000960
        /*0478*/ 	.word	0x000000ff
        /*047c*/ 	.word	0x000001f0
        /*0480*/ 	.short	0x0100
        /*0482*/ 	.byte	0x05
	.zero		1


	//   ....[58]....
        /*0484*/ 	.word	0x00000970
        /*0488*/ 	.word	0x000000ff
        /*048c*/ 	.word	0x000000e8
        /*0490*/ 	.short	0x0100
        /*0492*/ 	.byte	0x05
	.zero		1


	//   ....[59]....
        /*0494*/ 	.word	0x00000980
        /*0498*/ 	.word	0x000000ff
        /*049c*/ 	.word	0x000001f8
        /*04a0*/ 	.short	0x0100
        /*04a2*/ 	.byte	0x05
	.zero		1


	//   ....[60]....
        /*04a4*/ 	.word	0x00000990
        /*04a8*/ 	.word	0x000000ff
        /*04ac*/ 	.word	0x000000f0
        /*04b0*/ 	.short	0x0100
        /*04b2*/ 	.byte	0x05
	.zero		1


	//   ....[61]....
        /*04b4*/ 	.word	0x000009a0
        /*04b8*/ 	.word	0x000000ff
        /*04bc*/ 	.word	0x00000200
        /*04c0*/ 	.short	0x0100
        /*04c2*/ 	.byte	0x05
	.zero		1


	//   ....[62]....
        /*04c4*/ 	.word	0x000009b0
        /*04c8*/ 	.word	0x000000ff
        /*04cc*/ 	.word	0x000000f8
        /*04d0*/ 	.short	0x0100
        /*04d2*/ 	.byte	0x05
	.zero		1


	//   ....[63]....
        /*04d4*/ 	.word	0x000009c0
        /*04d8*/ 	.word	0x000000ff
        /*04dc*/ 	.word	0x00000208
        /*04e0*/ 	.short	0x0100
        /*04e2*/ 	.byte	0x05
	.zero		1


	//   ....[64]....
        /*04e4*/ 	.word	0x000009d0
        /*04e8*/ 	.word	0x000000ff
        /*04ec*/ 	.word	0x00000100
        /*04f0*/ 	.short	0x0100
        /*04f2*/ 	.byte	0x05
	.zero		1


	//   ....[65]....
        /*04f4*/ 	.word	0x000009e0
        /*04f8*/ 	.word	0x000000ff
        /*04fc*/ 	.word	0x00000210
        /*0500*/ 	.short	0x0100
        /*0502*/ 	.byte	0x05
	.zero		1


	//   ....[66]....
        /*0504*/ 	.word	0x000009f0
        /*0508*/ 	.word	0x000000ff
        /*050c*/ 	.word	0x00000108
        /*0510*/ 	.short	0x0100
        /*0512*/ 	.byte	0x05
	.zero		1


	//   ....[67]....
        /*0514*/ 	.word	0x00000a00
        /*0518*/ 	.word	0x000000ff
        /*051c*/ 	.word	0x00000218
        /*0520*/ 	.short	0x0100
        /*0522*/ 	.byte	0x05
	.zero		1


	//   ....[68]....
        /*0524*/ 	.word	0x00000b40
        /*0528*/ 	.word	0x000000ff
        /*052c*/ 	.word	0x00000220
        /*0530*/ 	.short	0x0100
        /*0532*/ 	.byte	0x06
	.zero		1


	//   ....[69]....
        /*0534*/ 	.word	0x00000b50
        /*0538*/ 	.word	0x000000ff
        /*053c*/ 	.word	0x00000228
        /*0540*/ 	.short	0x0100
        /*0542*/ 	.byte	0x06
	.zero		1


	//   ....[70]....
        /*0544*/ 	.word	0x00000c40
        /*0548*/ 	.word	0x000000ff
        /*054c*/ 	.word	0x00000230
        /*0550*/ 	.short	0x0100
        /*0552*/ 	.byte	0x05
	.zero		1


	//   ....[71]....
        /*0554*/ 	.word	0x00000c50
        /*0558*/ 	.word	0x000000ff
        /*055c*/ 	.word	0x00000238
        /*0560*/ 	.short	0x0100
        /*0562*/ 	.byte	0x05
	.zero		1


	//   ....[72]....
        /*0564*/ 	.word	0x00000d90
        /*0568*/ 	.word	0x000000ff
        /*056c*/ 	.word	0x00000240
        /*0570*/ 	.short	0x0100
        /*0572*/ 	.byte	0x05
	.zero		1


	//   ....[73]....
        /*0574*/ 	.word	0x00000da0
        /*0578*/ 	.word	0x000000ff
        /*057c*/ 	.word	0x00000250
        /*0580*/ 	.short	0x0100
        /*0582*/ 	.byte	0x05
	.zero		1


	//   ....[74]....
        /*0584*/ 	.word	0x00000db0
        /*0588*/ 	.word	0x000000ff
        /*058c*/ 	.word	0x00000248
        /*0590*/ 	.short	0x0100
        /*0592*/ 	.byte	0x05
	.zero		1


	//   ....[75]....
        /*0594*/ 	.word	0x00000dc0
        /*0598*/ 	.word	0x000000ff
        /*059c*/ 	.word	0x00000258
        /*05a0*/ 	.short	0x0100
        /*05a2*/ 	.byte	0x05
	.zero		1


	//   ....[76]....
        /*05a4*/ 	.word	0x00000ef0
        /*05a8*/ 	.word	0x000000ff
        /*05ac*/ 	.word	0x00000260
        /*05b0*/ 	.short	0x0100
        /*05b2*/ 	.byte	0x06
	.zero		1


	//   ....[77]....
        /*05b4*/ 	.word	0x00000f00
        /*05b8*/ 	.word	0x000000ff
        /*05bc*/ 	.word	0x00000280
        /*05c0*/ 	.short	0x0100
        /*05c2*/ 	.byte	0x06
	.zero		1


	//   ....[78]....
        /*05c4*/ 	.word	0x00000f10
        /*05c8*/ 	.word	0x000000ff
        /*05cc*/ 	.word	0x00000268
        /*05d0*/ 	.short	0x0100
        /*05d2*/ 	.byte	0x06
	.zero		1


	//   ....[79]....
        /*05d4*/ 	.word	0x00000f20
        /*05d8*/ 	.word	0x000000ff
        /*05dc*/ 	.word	0x00000288
        /*05e0*/ 	.short	0x0100
        /*05e2*/ 	.byte	0x06
	.zero		1


	//   ....[80]....
        /*05e4*/ 	.word	0x00000f30
        /*05e8*/ 	.word	0x000000ff
        /*05ec*/ 	.word	0x00000270
        /*05f0*/ 	.short	0x0100
        /*05f2*/ 	.byte	0x06
	.zero		1


	//   ....[81]....
        /*05f4*/ 	.word	0x00000f40
        /*05f8*/ 	.word	0x000000ff
        /*05fc*/ 	.word	0x00000290
        /*0600*/ 	.short	0x0100
        /*0602*/ 	.byte	0x06
	.zero		1


	//   ....[82]....
        /*0604*/ 	.word	0x00000f50
        /*0608*/ 	.word	0x000000ff
        /*060c*/ 	.word	0x00000278
        /*0610*/ 	.short	0x0100
        /*0612*/ 	.byte	0x06
	.zero		1


	//   ....[83]....
        /*0614*/ 	.word	0x00000f60
        /*0618*/ 	.word	0x000000ff
        /*061c*/ 	.word	0x00000298
        /*0620*/ 	.short	0x0100
        /*0622*/ 	.byte	0x06
	.zero		1


	//   ....[84]....
        /*0624*/ 	.word	0x00001050
        /*0628*/ 	.word	0x000000ff
        /*062c*/ 	.word	0x000002a0
        /*0630*/ 	.short	0x0100
        /*0632*/ 	.byte	0x05
	.zero		1


	//   ....[85]....
        /*0634*/ 	.word	0x00001060
        /*0638*/ 	.word	0x000000ff
        /*063c*/ 	.word	0x000002b0
        /*0640*/ 	.short	0x0100
        /*0642*/ 	.byte	0x05
	.zero		1


	//   ....[86]....
        /*0644*/ 	.word	0x00001070
        /*0648*/ 	.word	0x000000ff
        /*064c*/ 	.word	0x000002a8
        /*0650*/ 	.short	0x0100
        /*0652*/ 	.byte	0x05
	.zero		1


	//   ....[87]....
        /*0654*/ 	.word	0x00001080
        /*0658*/ 	.word	0x000000ff
        /*065c*/ 	.word	0x000002b8
        /*0660*/ 	.short	0x0100
        /*0662*/ 	.byte	0x05
	.zero		1


	//   ....[88]....
        /*0664*/ 	.word	0x00001960
        /*0668*/ 	.word	0x00000003
        /*066c*/ 	.word	0x000002b0
        /*0670*/ 	.short	0x010a
        /*0672*/ 	.byte	0xff
	.zero		1


	//   ....[89]....
        /*0674*/ 	.word	0x00001990
        /*0678*/ 	.word	0x00000003
        /*067c*/ 	.word	0x000002a0
        /*0680*/ 	.short	0x0101
        /*0682*/ 	.byte	0xff
	.zero		1


	//   ....[90]....
        /*0684*/ 	.word	0x00001a60
        /*0688*/ 	.word	0x000000ff
        /*068c*/ 	.word	0x00000110
        /*0690*/ 	.short	0x010a
        /*0692*/ 	.byte	0x08
	.zero		1


	//   ....[91]....
        /*0694*/ 	.word	0x00001b00
        /*0698*/ 	.word	0x000000ff
        /*069c*/ 	.word	0x00000110
        /*06a0*/ 	.short	0x010a
        /*06a2*/ 	.byte	0x21
	.zero		1


	//   ....[92]....
        /*06a4*/ 	.word	0x00001c50
        /*06a8*/ 	.word	0x000000ff
        /*06ac*/ 	.word	0x00000110
        /*06b0*/ 	.short	0x010a
        /*06b2*/ 	.byte	0x08
	.zero		1


	//   ....[93]....
        /*06b4*/ 	.word	0x00001d60
        /*06b8*/ 	.word	0x000000ff
        /*06bc*/ 	.word	0x00000238
        /*06c0*/ 	.short	0x0101
        /*06c2*/ 	.byte	0x04
	.zero		1


	//   ....[94]....
        /*06c4*/ 	.word	0x00001d80
        /*06c8*/ 	.word	0x000000ff
        /*06cc*/ 	.word	0x00000110
        /*06d0*/ 	.short	0x010a
        /*06d2*/ 	.byte	0x08
	.zero		1


	//   ....[95]....
        /*06d4*/ 	.word	0x00001e00
        /*06d8*/ 	.word	0x000000ff
        /*06dc*/ 	.word	0x00000110
        /*06e0*/ 	.short	0x010a
        /*06e2*/ 	.byte	0x11
	.zero		1


	//   ....[96]....
        /*06e4*/ 	.word	0x00001f50
        /*06e8*/ 	.word	0x000000ff
        /*06ec*/ 	.word	0x00000110
        /*06f0*/ 	.short	0x010a
        /*06f2*/ 	.byte	0x08
	.zero		1


	//   ....[97]....
        /*06f4*/ 	.word	0x00002090
        /*06f8*/ 	.word	0x00000002
        /*06fc*/ 	.word	0x00000240
        /*0700*/ 	.short	0x010a
        /*0702*/ 	.byte	0xff
	.zero		1


	//   ....[98]....
        /*0704*/ 	.word	0x00002150
        /*0708*/ 	.word	0x00000002
        /*070c*/ 	.word	0x00000000
        /*0710*/ 	.short	0x0101
        /*0712*/ 	.byte	0xff
	.zero		1


	//   ....[99]....
        /*0714*/ 	.word	0x000026b0
        /*0718*/ 	.word	0x000000ff
        /*071c*/ 	.word	0x00000000
        /*0720*/ 	.short	0x010a
        /*0722*/ 	.byte	0x05
	.zero		1


	//   ....[100]....
        /*0724*/ 	.word	0x00002740
        /*0728*/ 	.word	0x000000ff
        /*072c*/ 	.word	0x00000000
        /*0730*/ 	.short	0x010a
        /*0732*/ 	.byte	0x05
	.zero		1


	//   ....[101]....
        /*0734*/ 	.word	0x000027d0
        /*0738*/ 	.word	0x000000ff
        /*073c*/ 	.word	0x00000000
        /*0740*/ 	.short	0x010a
        /*0742*/ 	.byte	0x05
	.zero		1


	//   ....[102]....
        /*0744*/ 	.word	0x00002860
        /*0748*/ 	.word	0x000000ff
        /*074c*/ 	.word	0x00000000
        /*0750*/ 	.short	0x010a
        /*0752*/ 	.byte	0x05
	.zero		1


	//   ....[103]....
        /*0754*/ 	.word	0x000028f0
        /*0758*/ 	.word	0x000000ff
        /*075c*/ 	.word	0x00000000
        /*0760*/ 	.short	0x010a
        /*0762*/ 	.byte	0x05
	.zero		1


	//   ....[104]....
        /*0764*/ 	.word	0x00002980
        /*0768*/ 	.word	0x000000ff
        /*076c*/ 	.word	0x00000000
        /*0770*/ 	.short	0x010a
        /*0772*/ 	.byte	0x05
	.zero		1


	//   ....[105]....
        /*0774*/ 	.word	0x00002a10
        /*0778*/ 	.word	0x000000ff
        /*077c*/ 	.word	0x00000000
        /*0780*/ 	.short	0x010a
        /*0782*/ 	.byte	0x05
	.zero		1


	//   ....[106]....
        /*0784*/ 	.word	0x00002aa0
        /*0788*/ 	.word	0x000000ff
        /*078c*/ 	.word	0x00000000
        /*0790*/ 	.short	0x010a
        /*0792*/ 	.byte	0x05
	.zero		1


	//   ....[107]....
        /*0794*/ 	.word	0x00002b30
        /*0798*/ 	.word	0x000000ff
        /*079c*/ 	.word	0x00000000
        /*07a0*/ 	.short	0x010a
        /*07a2*/ 	.byte	0x05
	.zero		1


	//   ....[108]....
        /*07a4*/ 	.word	0x00002bc0
        /*07a8*/ 	.word	0x000000ff
        /*07ac*/ 	.word	0x00000000
        /*07b0*/ 	.short	0x010a
        /*07b2*/ 	.byte	0x05
	.zero		1


	//   ....[109]....
        /*07b4*/ 	.word	0x00002c50
        /*07b8*/ 	.word	0x000000ff
        /*07bc*/ 	.word	0x00000000
        /*07c0*/ 	.short	0x010a
        /*07c2*/ 	.byte	0x05
	.zero		1


	//   ....[110]....
        /*07c4*/ 	.word	0x00002ce0
        /*07c8*/ 	.word	0x000000ff
        /*07cc*/ 	.word	0x00000000
        /*07d0*/ 	.short	0x010a
        /*07d2*/ 	.byte	0x05
	.zero		1


	//   ....[111]....
        /*07d4*/ 	.word	0x00002d70
        /*07d8*/ 	.word	0x000000ff
        /*07dc*/ 	.word	0x00000000
        /*07e0*/ 	.short	0x010a
        /*07e2*/ 	.byte	0x05
	.zero		1


	//   ....[112]....
        /*07e4*/ 	.word	0x00002e00
        /*07e8*/ 	.word	0x000000ff
        /*07ec*/ 	.word	0x00000000
        /*07f0*/ 	.short	0x010a
        /*07f2*/ 	.byte	0x05
	.zero		1


	//   ....[113]....
        /*07f4*/ 	.word	0x00002e90
        /*07f8*/ 	.word	0x000000ff
        /*07fc*/ 	.word	0x00000000
        /*0800*/ 	.short	0x010a
        /*0802*/ 	.byte	0x05
	.zero		1


	//   ....[114]....
        /*0804*/ 	.word	0x00002f20
        /*0808*/ 	.word	0x000000ff
        /*080c*/ 	.word	0x00000000
        /*0810*/ 	.short	0x010a
        /*0812*/ 	.byte	0x05
	.zero		1


	//   ....[115]....
        /*0814*/ 	.word	0x00002fb0
        /*0818*/ 	.word	0x000000ff
        /*081c*/ 	.word	0x00000000
        /*0820*/ 	.short	0x010a
        /*0822*/ 	.byte	0x05
	.zero		1


	//   ....[116]....
        /*0824*/ 	.word	0x00003040
        /*0828*/ 	.word	0x000000ff
        /*082c*/ 	.word	0x00000000
        /*0830*/ 	.short	0x010a
        /*0832*/ 	.byte	0x05
	.zero		1


	//   ....[117]....
        /*0834*/ 	.word	0x000030d0
        /*0838*/ 	.word	0x000000ff
        /*083c*/ 	.word	0x00000000
        /*0840*/ 	.short	0x010a
        /*0842*/ 	.byte	0x05
	.zero		1


	//   ....[118]....
        /*0844*/ 	.word	0x00003160
        /*0848*/ 	.word	0x000000ff
        /*084c*/ 	.word	0x00000000
        /*0850*/ 	.short	0x010a
        /*0852*/ 	.byte	0x05
	.zero		1


	//   ....[119]....
        /*0854*/ 	.word	0x000031f0
        /*0858*/ 	.word	0x000000ff
        /*085c*/ 	.word	0x00000000
        /*0860*/ 	.short	0x010a
        /*0862*/ 	.byte	0x05
	.zero		1


	//   ....[120]....
        /*0864*/ 	.word	0x00003280
        /*0868*/ 	.word	0x000000ff
        /*086c*/ 	.word	0x00000000
        /*0870*/ 	.short	0x010a
        /*0872*/ 	.byte	0x05
	.zero		1


	//   ....[121]....
        /*0874*/ 	.word	0x00003310
        /*0878*/ 	.word	0x000000ff
        /*087c*/ 	.word	0x00000000
        /*0880*/ 	.short	0x010a
        /*0882*/ 	.byte	0x05
	.zero		1


	//   ....[122]....
        /*0884*/ 	.word	0x000033a0
        /*0888*/ 	.word	0x000000ff
        /*088c*/ 	.word	0x00000000
        /*0890*/ 	.short	0x010a
        /*0892*/ 	.byte	0x05
	.zero		1


	//   ....[123]....
        /*0894*/ 	.word	0x00003430
        /*0898*/ 	.word	0x000000ff
        /*089c*/ 	.word	0x00000000
        /*08a0*/ 	.short	0x010a
        /*08a2*/ 	.byte	0x05
	.zero		1


	//   ....[124]....
        /*08a4*/ 	.word	0x000034c0
        /*08a8*/ 	.word	0x000000ff
        /*08ac*/ 	.word	0x00000000
        /*08b0*/ 	.short	0x010a
        /*08b2*/ 	.byte	0x05
	.zero		1


	//   ....[125]....
        /*08b4*/ 	.word	0x00003550
        /*08b8*/ 	.word	0x000000ff
        /*08bc*/ 	.word	0x00000000
        /*08c0*/ 	.short	0x010a
        /*08c2*/ 	.byte	0x05
	.zero		1


	//   ....[126]....
        /*08c4*/ 	.word	0x000035e0
        /*08c8*/ 	.word	0x000000ff
        /*08cc*/ 	.word	0x00000000
        /*08d0*/ 	.short	0x010a
        /*08d2*/ 	.byte	0x05
	.zero		1


	//   ....[127]....
        /*08d4*/ 	.word	0x00003670
        /*08d8*/ 	.word	0x000000ff
        /*08dc*/ 	.word	0x00000000
        /*08e0*/ 	.short	0x010a
        /*08e2*/ 	.byte	0x05
	.zero		1


	//   ....[128]....
        /*08e4*/ 	.word	0x00003700
        /*08e8*/ 	.word	0x000000ff
        /*08ec*/ 	.word	0x00000000
        /*08f0*/ 	.short	0x010a
        /*08f2*/ 	.byte	0x05
	.zero		1


	//   ....[129]....
        /*08f4*/ 	.word	0x00003790
        /*08f8*/ 	.word	0x000000ff
        /*08fc*/ 	.word	0x00000000
        /*0900*/ 	.short	0x010a
        /*0902*/ 	.byte	0x05
	.zero		1


	//   ....[130]....
        /*0904*/ 	.word	0x00003820
        /*0908*/ 	.word	0x000000ff
        /*090c*/ 	.word	0x00000000
        /*0910*/ 	.short	0x010a
        /*0912*/ 	.byte	0x05
	.zero		1


	//   ....[131]....
        /*0914*/ 	.word	0x000038b0
        /*0918*/ 	.word	0x000000ff
        /*091c*/ 	.word	0x00000000
        /*0920*/ 	.short	0x010a
        /*0922*/ 	.byte	0x05
	.zero		1


	//   ....[132]....
        /*0924*/ 	.word	0x00003950
        /*0928*/ 	.word	0x00000000
        /*092c*/ 	.word	0x00000000
        /*0930*/ 	.short	0x010a
        /*0932*/ 	.byte	0xff
	.zero		1


	//   ....[133]....
        /*0934*/ 	.word	0x00003a70
        /*0938*/ 	.word	0x00000000
        /*093c*/ 	.word	0x000002a0
        /*0940*/ 	.short	0x010a
        /*0942*/ 	.byte	0xff
	.zero		1


	//   ....[134]....
        /*0944*/ 	.word	0x00003ad0
        /*0948*/ 	.word	0x00000004
        /*094c*/ 	.word	0x00000000
        /*0950*/ 	.short	0x0101
        /*0952*/ 	.byte	0xff
	.zero		1


	//   ....[135]....
        /*0954*/ 	.word	0x00003af0
        /*0958*/ 	.word	0x000000ff
        /*095c*/ 	.word	0x00000250
        /*0960*/ 	.short	0x010a
        /*0962*/ 	.byte	0x05
	.zero		1


	//   ....[136]....
        /*0964*/ 	.word	0x00003c10
        /*0968*/ 	.word	0x00000000
        /*096c*/ 	.word	0x00000240
        /*0970*/ 	.short	0x010a
        /*0972*/ 	.byte	0xff
	.zero		1


	//   ....[137]....
        /*0974*/ 	.word	0x00003d20
        /*0978*/ 	.word	0x00000000
        /*097c*/ 	.word	0x00000000
        /*0980*/ 	.short	0x0101
        /*0982*/ 	.byte	0xff
	.zero		1


	//   ....[138]....
        /*0984*/ 	.word	0x00003db0
        /*0988*/ 	.word	0x000000ff
        /*098c*/ 	.word	0x00000250
        /*0990*/ 	.short	0x0106
        /*0992*/ 	.byte	0x05
	.zero		1


	//   ....[139]....
        /*0994*/ 	.word	0x00003dd0
        /*0998*/ 	.word	0x000000ff
        /*099c*/ 	.word	0x00000250
        /*09a0*/ 	.short	0x010a
        /*09a2*/ 	.byte	0x05
	.zero		1


	//   ....[140]....
        /*09a4*/ 	.word	0x00003e60
        /*09a8*/ 	.word	0x000000ff
        /*09ac*/ 	.word	0x00000250
        /*09b0*/ 	.short	0x0106
        /*09b2*/ 	.byte	0x04
	.zero		1


	//   ....[141]....
        /*09b4*/ 	.word	0x00003ea0
        /*09b8*/ 	.word	0x00000000
        /*09bc*/ 	.word	0x00000250
        /*09c0*/ 	.short	0x010a
        /*09c2*/ 	.byte	0xff
	.zero		1


	//   ....[142]....
        /*09c4*/ 	.word	0x00004380
        /*09c8*/ 	.word	0x00000000
        /*09cc*/ 	.word	0x00000240
        /*09d0*/ 	.short	0x010a
        /*09d2*/ 	.byte	0xff
	.zero		1


	//   ....[143]....
        /*09d4*/ 	.word	0x00004480
        /*09d8*/ 	.word	0x00000003
        /*09dc*/ 	.word	0x00000000
        /*09e0*/ 	.short	0x0101
        /*09e2*/ 	.byte	0xff
	.zero		1


	//   ....[144]....
        /*09e4*/ 	.word	0x00004490
        /*09e8*/ 	.word	0x000000ff
        /*09ec*/ 	.word	0x00000000
        /*09f0*/ 	.short	0x010a
        /*09f2*/ 	.byte	0x04
	.zero		1


	//   ....[145]....
        /*09f4*/ 	.word	0x000044b0
        /*09f8*/ 	.word	0x000000ff
        /*09fc*/ 	.word	0x00000280
        /*0a00*/ 	.short	0x010a
        /*0a02*/ 	.byte	0x09
	.zero		1


	//   ....[146]....
        /*0a04*/ 	.word	0x00004590
        /*0a08*/ 	.word	0x000000ff
        /*0a0c*/ 	.word	0x00000000
        /*0a10*/ 	.short	0x010a
        /*0a12*/ 	.byte	0x07
	.zero		1


	//   ....[147]....
        /*0a14*/ 	.word	0x000046c0
        /*0a18*/ 	.word	0x000000ff
        /*0a1c*/ 	.word	0x00000000
        /*0a20*/ 	.short	0x010a
        /*0a22*/ 	.byte	0x04
	.zero		1


	//   ....[148]....
        /*0a24*/ 	.word	0x00004870
        /*0a28*/ 	.word	0x000000ff
        /*0a2c*/ 	.word	0x00000000
        /*0a30*/ 	.short	0x010a
        /*0a32*/ 	.byte	0x05
	.zero		1


	//   ....[149]....
        /*0a34*/ 	.word	0x00004900
        /*0a38*/ 	.word	0x000000ff
        /*0a3c*/ 	.word	0x00000000
        /*0a40*/ 	.short	0x010a
        /*0a42*/ 	.byte	0x05
	.zero		1


	//   ....[150]....
        /*0a44*/ 	.word	0x00004990
        /*0a48*/ 	.word	0x000000ff
        /*0a4c*/ 	.word	0x00000000
        /*0a50*/ 	.short	0x010a
        /*0a52*/ 	.byte	0x05
	.zero		1


	//   ....[151]....
        /*0a54*/ 	.word	0x00004a20
        /*0a58*/ 	.word	0x000000ff
        /*0a5c*/ 	.word	0x00000000
        /*0a60*/ 	.short	0x010a
        /*0a62*/ 	.byte	0x07
	.zero		1


	//   ....[152]....
        /*0a64*/ 	.word	0x00004e60
        /*0a68*/ 	.word	0x00000000
        /*0a6c*/ 	.word	0x00000240
        /*0a70*/ 	.short	0x010a
        /*0a72*/ 	.byte	0xff
	.zero		1


	//   ....[153]....
        /*0a74*/ 	.word	0x00004f50
        /*0a78*/ 	.word	0x00000000
        /*0a7c*/ 	.word	0x00000000
        /*0a80*/ 	.short	0x0101
        /*0a82*/ 	.byte	0xff
	.zero		1


	//   ....[154]....
        /*0a84*/ 	.word	0x00005270
        /*0a88*/ 	.word	0x000000ff
        /*0a8c*/ 	.word	0x00000238
        /*0a90*/ 	.short	0x010a
        /*0a92*/ 	.byte	0x06
	.zero		1


	//   ....[155]....
        /*0a94*/ 	.word	0x000053f0
        /*0a98*/ 	.word	0x000000ff
        /*0a9c*/ 	.word	0x00000228
        /*0aa0*/ 	.short	0x010a
        /*0aa2*/ 	.byte	0x06
	.zero		1


	//   ....[156]....
        /*0aa4*/ 	.word	0x00005720
        /*0aa8*/ 	.word	0x000000ff
        /*0aac*/ 	.word	0x00000220
        /*0ab0*/ 	.short	0x010b
        /*0ab2*/ 	.byte	0x06
	.zero		1


	//   ....[157]....
        /*0ab4*/ 	.word	0x00005740
        /*0ab8*/ 	.word	0x000000ff
        /*0abc*/ 	.word	0x00000000
        /*0ac0*/ 	.short	0x0101
        /*0ac2*/ 	.byte	0x25
	.zero		1


	//   ....[158]....
        /*0ac4*/ 	.word	0x00005780
        /*0ac8*/ 	.word	0x00000000
        /*0acc*/ 	.word	0x00000228
        /*0ad0*/ 	.short	0x010a
        /*0ad2*/ 	.byte	0xff
	.zero		1


	//   ....[159]....
        /*0ad4*/ 	.word	0x00005af0
        /*0ad8*/ 	.word	0x00000000
        /*0adc*/ 	.word	0x00000240
        /*0ae0*/ 	.short	0x010a
        /*0ae2*/ 	.byte	0xff
	.zero		1


	//   ....[160]....
        /*0ae4*/ 	.word	0x00005c00
        /*0ae8*/ 	.word	0x00000000
        /*0aec*/ 	.word	0x00000000
        /*0af0*/ 	.short	0x0101
        /*0af2*/ 	.byte	0xff
	.zero		1


	//   ....[161]....
        /*0af4*/ 	.word	0x000065a0
        /*0af8*/ 	.word	0x000000ff
        /*0afc*/ 	.word	0x00000220
        /*0b00*/ 	.short	0x010a
        /*0b02*/ 	.byte	0x2b
	.zero		1


	//   ....[162]....
        /*0b04*/ 	.word	0x000065b0
        /*0b08*/ 	.word	0x00000094
        /*0b0c*/ 	.word	0x00000260
        /*0b10*/ 	.short	0x010a
        /*0b12*/ 	.byte	0xff
	.zero		1


	//   ....[163]....
        /*0b14*/ 	.word	0x00006740
        /*0b18*/ 	.word	0x000000ff
        /*0b1c*/ 	.word	0x00000220
        /*0b20*/ 	.short	0x010a
        /*0b22*/ 	.byte	0x2b
	.zero		1


	//   ....[164]....
        /*0b24*/ 	.word	0x00006840
        /*0b28*/ 	.word	0x000000ff
        /*0b2c*/ 	.word	0x00000000
        /*0b30*/ 	.short	0x0101
        /*0b32*/ 	.byte	0x04
	.zero		1


	//   ....[165]....
        /*0b34*/ 	.word	0x000068a0
        /*0b38*/ 	.word	0x00000094
        /*0b3c*/ 	.word	0x00000260
        /*0b40*/ 	.short	0x010a
        /*0b42*/ 	.byte	0xff
	.zero		1


	//   ....[166]....
        /*0b44*/ 	.word	0x00006c10
        /*0b48*/ 	.word	0x000000ff
        /*0b4c*/ 	.word	0x00000000
        /*0b50*/ 	.short	0x0101
        /*0b52*/ 	.byte	0x05
	.zero		1


	//   ....[167]....
        /*0b54*/ 	.word	0x00007e00
        /*0b58*/ 	.word	0x00000003
        /*0b5c*/ 	.word	0x000002b0
        /*0b60*/ 	.short	0x010a
        /*0b62*/ 	.byte	0xff
	.zero		1


	//   ....[168]....
        /*0b64*/ 	.word	0x00007e60
        /*0b68*/ 	.word	0x00000002
        /*0b6c*/ 	.word	0x00000110
        /*0b70*/ 	.short	0x010a
        /*0b72*/ 	.byte	0xff
	.zero		1


	//   ....[169]....
        /*0b74*/ 	.word	0x00007ec0
        /*0b78*/ 	.word	0x00000002
        /*0b7c*/ 	.word	0x00000110
        /*0b80*/ 	.short	0x010a
        /*0b82*/ 	.byte	0xff
	.zero		1


	//   ....[170]....
        /*0b84*/ 	.word	0x00007f10
        /*0b88*/ 	.word	0x00000002
        /*0b8c*/ 	.word	0x00000240
        /*0b90*/ 	.short	0x010a
        /*0b92*/ 	.byte	0xff
	.zero		1


	//   ....[171]....
        /*0b94*/ 	.word	0x00007f70
        /*0b98*/ 	.word	0x00000000
        /*0b9c*/ 	.word	0x00000000
        /*0ba0*/ 	.short	0x010a
        /*0ba2*/ 	.byte	0xff
	.zero		1


	//   ....[172]....
        /*0ba4*/ 	.word	0x00007fd0
        /*0ba8*/ 	.word	0x00000000
        /*0bac*/ 	.word	0x00000000
        /*0bb0*/ 	.short	0x010a
        /*0bb2*/ 	.byte	0xff
	.zero		1


	//   ....[173]....
        /*0bb4*/ 	.word	0x00008030
        /*0bb8*/ 	.word	0x00000000
        /*0bbc*/ 	.word	0x00000000
        /*0bc0*/ 	.short	0x010a
        /*0bc2*/ 	.byte	0xff
	.zero		1


	//   ....[174]....
        /*0bc4*/ 	.word	0x00008090
        /*0bc8*/ 	.word	0x00000000
        /*0bcc*/ 	.word	0x00000000
        /*0bd0*/ 	.short	0x010a
        /*0bd2*/ 	.byte	0xff
	.zero		1


	//   ....[175]....
        /*0bd4*/ 	.word	0x000080f0
        /*0bd8*/ 	.word	0x00000000
        /*0bdc*/ 	.word	0x00000000
        /*0be0*/ 	.short	0x010a
        /*0be2*/ 	.byte	0xff
	.zero		1


	//   ....[176]....
        /*0be4*/ 	.word	0x00008150
        /*0be8*/ 	.word	0x00000000
        /*0bec*/ 	.word	0x00000000
        /*0bf0*/ 	.short	0x010a
        /*0bf2*/ 	.byte	0xff
	.zero		1


	//   ....[177]....
        /*0bf4*/ 	.word	0x000081b0
        /*0bf8*/ 	.word	0x00000000
        /*0bfc*/ 	.word	0x00000000
        /*0c00*/ 	.short	0x010a
        /*0c02*/ 	.byte	0xff
	.zero		1


	//   ....[178]....
        /*0c04*/ 	.word	0x00008210
        /*0c08*/ 	.word	0x00000000
        /*0c0c*/ 	.word	0x00000000
        /*0c10*/ 	.short	0x010a
        /*0c12*/ 	.byte	0xff
	.zero		1


	//   ....[179]....
        /*0c14*/ 	.word	0x00008270
        /*0c18*/ 	.word	0x00000000
        /*0c1c*/ 	.word	0x00000000
        /*0c20*/ 	.short	0x010a
        /*0c22*/ 	.byte	0xff
	.zero		1


	//   ....[180]....
        /*0c24*/ 	.word	0x000082d0
        /*0c28*/ 	.word	0x00000000
        /*0c2c*/ 	.word	0x00000000
        /*0c30*/ 	.short	0x010a
        /*0c32*/ 	.byte	0xff
	.zero		1


	//   ....[181]....
        /*0c34*/ 	.word	0x00008330
        /*0c38*/ 	.word	0x00000000
        /*0c3c*/ 	.word	0x00000000
        /*0c40*/ 	.short	0x010a
        /*0c42*/ 	.byte	0xff
	.zero		1


	//   ....[182]....
        /*0c44*/ 	.word	0x00008390
        /*0c48*/ 	.word	0x00000000
        /*0c4c*/ 	.word	0x00000000
        /*0c50*/ 	.short	0x010a
        /*0c52*/ 	.byte	0xff
	.zero		1


	//   ....[183]....
        /*0c54*/ 	.word	0x000083f0
        /*0c58*/ 	.word	0x00000000
        /*0c5c*/ 	.word	0x00000000
        /*0c60*/ 	.short	0x010a
        /*0c62*/ 	.byte	0xff
	.zero		1


	//   ....[184]....
        /*0c64*/ 	.word	0x00008450
        /*0c68*/ 	.word	0x00000000
        /*0c6c*/ 	.word	0x00000000
        /*0c70*/ 	.short	0x010a
        /*0c72*/ 	.byte	0xff
	.zero		1


	//   ....[185]....
        /*0c74*/ 	.word	0x000084b0
        /*0c78*/ 	.word	0x00000000
        /*0c7c*/ 	.word	0x00000000
        /*0c80*/ 	.short	0x010a
        /*0c82*/ 	.byte	0xff
	.zero		1


	//   ....[186]....
        /*0c84*/ 	.word	0x00008510
        /*0c88*/ 	.word	0x00000000
        /*0c8c*/ 	.word	0x00000000
        /*0c90*/ 	.short	0x010a
        /*0c92*/ 	.byte	0xff
	.zero		1


	//   ....[187]....
        /*0c94*/ 	.word	0x00008570
        /*0c98*/ 	.word	0x00000000
        /*0c9c*/ 	.word	0x00000000
        /*0ca0*/ 	.short	0x010a
        /*0ca2*/ 	.byte	0xff
	.zero		1


	//   ....[188]....
        /*0ca4*/ 	.word	0x000085d0
        /*0ca8*/ 	.word	0x00000000
        /*0cac*/ 	.word	0x00000000
        /*0cb0*/ 	.short	0x010a
        /*0cb2*/ 	.byte	0xff
	.zero		1


	//   ....[189]....
        /*0cb4*/ 	.word	0x00008630
        /*0cb8*/ 	.word	0x00000000
        /*0cbc*/ 	.word	0x00000000
        /*0cc0*/ 	.short	0x010a
        /*0cc2*/ 	.byte	0xff
	.zero		1


	//   ....[190]....
        /*0cc4*/ 	.word	0x00008690
        /*0cc8*/ 	.word	0x00000000
        /*0ccc*/ 	.word	0x00000000
        /*0cd0*/ 	.short	0x010a
        /*0cd2*/ 	.byte	0xff
	.zero		1


	//   ....[191]....
        /*0cd4*/ 	.word	0x000086f0
        /*0cd8*/ 	.word	0x00000000
        /*0cdc*/ 	.word	0x00000000
        /*0ce0*/ 	.short	0x010a
        /*0ce2*/ 	.byte	0xff
	.zero		1


	//   ....[192]....
        /*0ce4*/ 	.word	0x00008750
        /*0ce8*/ 	.word	0x00000000
        /*0cec*/ 	.word	0x00000000
        /*0cf0*/ 	.short	0x010a
        /*0cf2*/ 	.byte	0xff
	.zero		1


	//   ....[193]....
        /*0cf4*/ 	.word	0x000087b0
        /*0cf8*/ 	.word	0x00000000
        /*0cfc*/ 	.word	0x00000000
        /*0d00*/ 	.short	0x010a
        /*0d02*/ 	.byte	0xff
	.zero		1


	//   ....[194]....
        /*0d04*/ 	.word	0x00008810
        /*0d08*/ 	.word	0x00000000
        /*0d0c*/ 	.word	0x00000000
        /*0d10*/ 	.short	0x010a
        /*0d12*/ 	.byte	0xff
	.zero		1


	//   ....[195]....
        /*0d14*/ 	.word	0x00008870
        /*0d18*/ 	.word	0x00000000
        /*0d1c*/ 	.word	0x00000000
        /*0d20*/ 	.short	0x010a
        /*0d22*/ 	.byte	0xff
	.zero		1


	//   ....[196]....
        /*0d24*/ 	.word	0x000088d0
        /*0d28*/ 	.word	0x00000000
        /*0d2c*/ 	.word	0x00000000
        /*0d30*/ 	.short	0x010a
        /*0d32*/ 	.byte	0xff
	.zero		1


	//   ....[197]....
        /*0d34*/ 	.word	0x00008930
        /*0d38*/ 	.word	0x00000000
        /*0d3c*/ 	.word	0x00000000
        /*0d40*/ 	.short	0x010a
        /*0d42*/ 	.byte	0xff
	.zero		1


	//   ....[198]....
        /*0d44*/ 	.word	0x00008990
        /*0d48*/ 	.word	0x00000000
        /*0d4c*/ 	.word	0x00000000
        /*0d50*/ 	.short	0x010a
        /*0d52*/ 	.byte	0xff
	.zero		1


	//   ....[199]....
        /*0d54*/ 	.word	0x000089f0
        /*0d58*/ 	.word	0x00000000
        /*0d5c*/ 	.word	0x00000000
        /*0d60*/ 	.short	0x010a
        /*0d62*/ 	.byte	0xff
	.zero		1


	//   ....[200]....
        /*0d64*/ 	.word	0x00008a50
        /*0d68*/ 	.word	0x00000000
        /*0d6c*/ 	.word	0x00000000
        /*0d70*/ 	.short	0x010a
        /*0d72*/ 	.byte	0xff
	.zero		1


	//   ....[201]....
        /*0d74*/ 	.word	0x00008ab0
        /*0d78*/ 	.word	0x00000000
        /*0d7c*/ 	.word	0x00000000
        /*0d80*/ 	.short	0x010a
        /*0d82*/ 	.byte	0xff
	.zero		1


	//   ....[202]....
        /*0d84*/ 	.word	0x00008b10
        /*0d88*/ 	.word	0x00000000
        /*0d8c*/ 	.word	0x00000000
        /*0d90*/ 	.short	0x010a
        /*0d92*/ 	.byte	0xff
	.zero		1


	//   ....[203]....
        /*0d94*/ 	.word	0x00008b70
        /*0d98*/ 	.word	0x00000000
        /*0d9c*/ 	.word	0x00000000
        /*0da0*/ 	.short	0x010a
        /*0da2*/ 	.byte	0xff
	.zero		1


	//   ....[204]....
        /*0da4*/ 	.word	0x00008bc0
        /*0da8*/ 	.word	0x00000000
        /*0dac*/ 	.word	0x000002a0
        /*0db0*/ 	.short	0x010a
        /*0db2*/ 	.byte	0xff
	.zero		1


	//   ....[205]....
        /*0db4*/ 	.word	0x00008c20
        /*0db8*/ 	.word	0x00000000
        /*0dbc*/ 	.word	0x00000250
        /*0dc0*/ 	.short	0x010a
        /*0dc2*/ 	.byte	0xff
	.zero		1


	//   ....[206]....
        /*0dc4*/ 	.word	0x00008c70
        /*0dc8*/ 	.word	0x00000000
        /*0dcc*/ 	.word	0x00000240
        /*0dd0*/ 	.short	0x010a
        /*0dd2*/ 	.byte	0xff
	.zero		1


	//   ....[207]....
        /*0dd4*/ 	.word	0x00008cd0
        /*0dd8*/ 	.word	0x00000000
        /*0ddc*/ 	.word	0x00000250
        /*0de0*/ 	.short	0x010a
        /*0de2*/ 	.byte	0xff
	.zero		1


	//   ....[208]....
        /*0de4*/ 	.word	0x00008d20
        /*0de8*/ 	.word	0x00000000
        /*0dec*/ 	.word	0x00000240
        /*0df0*/ 	.short	0x010a
        /*0df2*/ 	.byte	0xff
	.zero		1


	//   ....[209]....
        /*0df4*/ 	.word	0x00008d80
        /*0df8*/ 	.word	0x00000003
        /*0dfc*/ 	.word	0x00000280
        /*0e00*/ 	.short	0x010a
        /*0e02*/ 	.byte	0xff
	.zero		1


	//   ....[210]....
        /*0e04*/ 	.word	0x00008de0
        /*0e08*/ 	.word	0x00000000
        /*0e0c*/ 	.word	0x00000000
        /*0e10*/ 	.short	0x010a
        /*0e12*/ 	.byte	0xff
	.zero		1


	//   ....[211]....
        /*0e14*/ 	.word	0x00008e40
        /*0e18*/ 	.word	0x00000000
        /*0e1c*/ 	.word	0x00000000
        /*0e20*/ 	.short	0x010a
        /*0e22*/ 	.byte	0xff
	.zero		1


	//   ....[212]....
        /*0e24*/ 	.word	0x00008ea0
        /*0e28*/ 	.word	0x00000000
        /*0e2c*/ 	.word	0x00000000
        /*0e30*/ 	.short	0x010a
        /*0e32*/ 	.byte	0xff
	.zero		1


	//   ....[213]....
        /*0e34*/ 	.word	0x00008f00
        /*0e38*/ 	.word	0x00000000
        /*0e3c*/ 	.word	0x00000000
        /*0e40*/ 	.short	0x010a
        /*0e42*/ 	.byte	0xff
	.zero		1


	//   ....[214]....
        /*0e44*/ 	.word	0x00008f60
        /*0e48*/ 	.word	0x00000000
        /*0e4c*/ 	.word	0x00000000
        /*0e50*/ 	.short	0x010a
        /*0e52*/ 	.byte	0xff
	.zero		1


	//   ....[215]....
        /*0e54*/ 	.word	0x00008fb0
        /*0e58*/ 	.word	0x00000000
        /*0e5c*/ 	.word	0x00000240
        /*0e60*/ 	.short	0x010a
        /*0e62*/ 	.byte	0xff
	.zero		1


	//   ....[216]....
        /*0e64*/ 	.word	0x00009010
        /*0e68*/ 	.word	0x00000000
        /*0e6c*/ 	.word	0x00000238
        /*0e70*/ 	.short	0x010a
        /*0e72*/ 	.byte	0xff
	.zero		1


	//   ....[217]....
        /*0e74*/ 	.word	0x00009070
        /*0e78*/ 	.word	0x00000003
        /*0e7c*/ 	.word	0x00000228
        /*0e80*/ 	.short	0x010a
        /*0e82*/ 	.byte	0xff
	.zero		1


	//   ....[218]....
        /*0e84*/ 	.word	0x000090c0
        /*0e88*/ 	.word	0x00000000
        /*0e8c*/ 	.word	0x00000240
        /*0e90*/ 	.short	0x010a
        /*0e92*/ 	.byte	0xff
	.zero		1


	//   ....[219]....
        /*0e94*/ 	.word	0x00009120
        /*0e98*/ 	.word	0x00000000
        /*0e9c*/ 	.word	0x00000220
        /*0ea0*/ 	.short	0x010a
        /*0ea2*/ 	.byte	0xff
	.zero		1


	//   ....[220]....
        /*0ea4*/ 	.word	0x00009170
        /*0ea8*/ 	.word	0x00000094
        /*0eac*/ 	.word	0x00000260
        /*0eb0*/ 	.short	0x010a
        /*0eb2*/ 	.byte	0xff
	.zero		1


	//----- nvinfo : EIATTR_NUM_MBARRIERS
	.align		4
.L_47:
        /*0eb4*/ 	.byte	0x03, 0x38
        /*0eb6*/ 	.short	0x0058


	//----- nvinfo : EIATTR_EXIT_INSTR_OFFSETS
	.align		4
        /*0eb8*/ 	.byte	0x04, 0x1c
        /*0eba*/ 	.short	(.L_49 - .L_48)


	//   ....[0]....
.L_48:
        /*0ebc*/ 	.word	0x00003980


	//   ....[1]....
        /*0ec0*/ 	.word	0x00003e70


	//   ....[2]....
        /*0ec4*/ 	.word	0x00003ed0


	//   ....[3]....
        /*0ec8*/ 	.word	0x00004c80


	//   ....[4]....
        /*0ecc*/ 	.word	0x000057b0


	//   ....[5]....
        /*0ed0*/ 	.word	0x000057f0


	//   ....[6]....
        /*0ed4*/ 	.word	0x00007df0


	//----- nvinfo : EIATTR_MAX_THREADS
	.align		4
.L_49:
        /*0ed8*/ 	.byte	0x04, 0x05
        /*0eda*/ 	.short	(.L_51 - .L_50)
.L_50:
        /*0edc*/ 	.word	0x00000100
        /*0ee0*/ 	.word	0x00000001
        /*0ee4*/ 	.word	0x00000001


	//----- nvinfo : EIATTR_CRS_STACK_SIZE
	.align		4
.L_51:
        /*0ee8*/ 	.byte	0x04, 0x1e
        /*0eea*/ 	.short	(.L_53 - .L_52)
.L_52:
        /*0eec*/ 	.word	0x00000000


	//----- nvinfo : EIATTR_CBANK_PARAM_SIZE
	.align		4
.L_53:
        /*0ef0*/ 	.byte	0x03, 0x19
        /*0ef2*/ 	.short	0x0800


	//----- nvinfo : EIATTR_PARAM_CBANK
	.align		4
        /*0ef4*/ 	.byte	0x04, 0x0a
        /*0ef6*/ 	.short	(.L_55 - .L_54)
	.align		4
.L_54:
        /*0ef8*/ 	.word	index@(.nv.constant0._ZN7cutlass13device_kernelINS_4gemm6kernel13GemmUniversalIN4cute5tupleIJiiiiEEENS1_10collective13CollectiveMmaINS1_35MainloopSm100TmaUmmaWarpSpecializedILi34ELi2ELi4ENS5_IJNS4_1CILi1EEESB_SB_EEEEENS5_IJNSA_ILi128EEENSA_ILi64EEENSA_ILi32EEEEEEaNS5_IJlSB_lEEEaSI_NS4_8TiledMMAINS4_8MMA_AtomIJNS4_15SM100_MMA_S8_SSIaaiLi128ELi64ELNS4_4UMMA5MajorE0ELSN_0ELNSM_8SaturateE0EEEEEENS4_6LayoutISC_NS5_IJNSA_ILi0EEESS_SS_EEEEENS5_IJNS4_10UnderscoreESV_SV_EEEEENS4_13SM90_TMA_LOADENS4_14ComposedLayoutINS4_7SwizzleILi1ELi4ELi3EEENS4_18smem_ptr_flag_bitsILi8EEENSR_INS5_IJNSA_ILi8EEESG_EEENS5_IJSG_SB_EEEEEEEvNS4_8identityESY_S18_vS19_EENS_8epilogue10collective18CollectiveEpilogueINS1B_23Sm100TmaWarpSpecializedILi1ELi1ELi64ELb0ELb0EEEJSH_NS5_IJNSR_ISE_SB_EENSR_ISF_SB_EEEEEaSI_aSI_NS1B_6fusion15FusionCallbacksIS1F_NS1J_17LinearCombinationIaiaiLNS_15FloatRoundStyleE2EEESH_S1I_JEEENS4_5SM1004TMEM4LOAD26SM100_TMEM_LOAD_32dp32b64xESY_NSZ_INS10_ILi2ELi4ELi3EEES13_NSR_INS5_IJS14_SF_EEENS5_IJSF_SB_EEEEEEENS4_39AutoVectorizingCopyWithAssumedAlignmentILi128EEENS4_14SM90_TMA_STOREES1X_S1Z_S1Z_EEEvvEEEEvNT_6ParamsE)
        /*0efc*/ 	.short	0x0380
        /*0efe*/ 	.short	0x0800


	//----- nvinfo : EIATTR_SW_WAR
	.align		4
.L_55:
        /*0f00*/ 	.byte	0x04, 0x36
        /*0f02*/ 	.short	(.L_57 - .L_56)
.L_56:
        /*0f04*/ 	.word	0x00000008
.L_57:


//--------------------- .nv.callgraph             --------------------------
	.section	.nv.callgraph,"",@"SHT_CUDA_CALLGRAPH"
	.align	4
	.sectionentsize	8
	.align		4
        /*0000*/ 	.word	0x00000000
	.align		4
        /*0004*/ 	.word	0xffffffff
	.align		4
        /*0008*/ 	.word	index@(_ZN7cutlass13device_kernelINS_4gemm6kernel13GemmUniversalIN4cute5tupleIJiiiiEEENS1_10collective13CollectiveMmaINS1_35MainloopSm100TmaUmmaWarpSpecializedILi34ELi2ELi4ENS5_IJNS4_1CILi1EEESB_SB_EEEEENS5_IJNSA_ILi128EEENSA_ILi64EEENSA_ILi32EEEEEEaNS5_IJlSB_lEEEaSI_NS4_8TiledMMAINS4_8MMA_AtomIJNS4_15SM100_MMA_S8_SSIaaiLi128ELi64ELNS4_4UMMA5MajorE0ELSN_0ELNSM_8SaturateE0EEEEEENS4_6LayoutISC_NS5_IJNSA_ILi0EEESS_SS_EEEEENS5_IJNS4_10UnderscoreESV_SV_EEEEENS4_13SM90_TMA_LOADENS4_14ComposedLayoutINS4_7SwizzleILi1ELi4ELi3EEENS4_18smem_ptr_flag_bitsILi8EEENSR_INS5_IJNSA_ILi8EEESG_EEENS5_IJSG_SB_EEEEEEEvNS4_8identityESY_S18_vS19_EENS_8epilogue10collective18CollectiveEpilogueINS1B_23Sm100TmaWarpSpecializedILi1ELi1ELi64ELb0ELb0EEEJSH_NS5_IJNSR_ISE_SB_EENSR_ISF_SB_EEEEEaSI_aSI_NS1B_6fusion15FusionCallbacksIS1F_NS1J_17LinearCombinationIaiaiLNS_15FloatRoundStyleE2EEESH_S1I_JEEENS4_5SM1004TMEM4LOAD26SM100_TMEM_LOAD_32dp32b64xESY_NSZ_INS10_ILi2ELi4ELi3EEES13_NSR_INS5_IJS14_SF_EEENS5_IJSF_SB_EEEEEEENS4_39AutoVectorizingCopyWithAssumedAlignmentILi128EEENS4_14SM90_TMA_STOREES1X_S1Z_S1Z_EEEvvEEEEvNT_6ParamsE)
	.align		4
        /*000c*/ 	.word	index@(__assertfail)
	.align		4
        /*0010*/ 	.word	0x00000000
	.align		4
        /*0014*/ 	.word	0xfffffffe
	.align		4
        /*0018*/ 	.word	0x00000000
	.align		4
        /*001c*/ 	.word	0xfffffffd
	.align		4
        /*0020*/ 	.word	0x00000000
	.align		4
        /*0024*/ 	.word	0xfffffffc


//--------------------- .nv.constant4             --------------------------
	.section	.nv.constant4,"a",@progbits
	.align	8
	.align		8
.nv.constant4:
        /*0000*/ 	.dword	__assertfail
	.align		8
        /*0008*/ 	.dword	__unnamed_1
	.align		8
        /*0010*/ 	.dword	__unnamed_2
	.align		8
        /*0018*/ 	.dword	_ZN40_INTERNAL_7562cfe9_4_k_cu_755a2859_247984cuda3std3__45__cpo5beginE
	.align		8
        /*0020*/ 	.dword	_ZN40_INTERNAL_7562cfe9_4_k_cu_755a2859_247984cuda3std3__45__cpo3endE
	.align		8
        /*0028*/ 	.dword	_ZN40_INTERNAL_7562cfe9_4_k_cu_755a2859_247984cuda3std3__45__cpo6cbeginE
	.align		8
        /*0030*/ 	.dword	_ZN40_INTERNAL_7562cfe9_4_k_cu_755a2859_247984cuda3std3__45__cpo4cendE
	.align		8
        /*0038*/ 	.dword	_ZN40_INTERNAL_7562cfe9_4_k_cu_755a2859_247984cuda3std3__442_GLOBAL__N__7562cfe9_4_k_cu_755a2859_247986ignoreE
	.align		8
        /*0040*/ 	.dword	_ZN40_INTERNAL_7562cfe9_4_k_cu_755a2859_247984cuda3std3__419piecewise_constructE
	.align		8
        /*0048*/ 	.dword	_ZN40_INTERNAL_7562cfe9_4_k_cu_755a2859_247984cuda3std3__48in_placeE
	.align		8
        /*0050*/ 	.dword	_ZN40_INTERNAL_7562cfe9_4_k_cu_755a2859_247984cuda3std6ranges3__45__cpo4swapE
	.align		8
        /*0058*/ 	.dword	_ZN40_INTERNAL_7562cfe9_4_k_cu_755a2859_247984cuda3std6ranges3__45__cpo9iter_moveE
	.align		8
        /*0060*/ 	.dword	_ZN40_INTERNAL_7562cfe9_4_k_cu_755a2859_247984cute7productE
	.align		8
        /*0068*/ 	.dword	_ZN40_INTERNAL_7562cfe9_4_k_cu_755a2859_247984cute1_E
	.align		8
        /*0070*/ 	.dword	$str$25
	.align		8
        /*0078*/ 	.dword	$str$26
	.align		8
        /*0080*/ 	.dword	$str$27
	.align		8
        /*0088*/ 	.dword	$str$28


//--------------------- .text._ZN7cutlass13device_kernelINS_4gemm6kernel13GemmUniversalIN4cute5tupleIJiiiiEEENS1_10collective13CollectiveMmaINS1_35MainloopSm100TmaUmmaWarpSpecializedILi34ELi2ELi4ENS5_IJNS4_1CILi1EEESB_SB_EEEEENS5_IJNSA_ILi128EEENSA_ILi64EEENSA_ILi32EEEEEEaNS5_IJlSB_lEEEaSI_NS4_8TiledMMAINS4_8MMA_AtomIJNS4_15SM100_MMA_S8_SSIaaiLi128ELi64ELNS4_4UMMA5MajorE0ELSN_0ELNSM_8SaturateE0EEEEEENS4_6LayoutISC_NS5_IJNSA_ILi0EEESS_SS_EEEEENS5_IJNS4_10UnderscoreESV_SV_EEEEENS4_13SM90_TMA_LOADENS4_14ComposedLayoutINS4_7SwizzleILi1ELi4ELi3EEENS4_18smem_ptr_flag_bitsILi8EEENSR_INS5_IJNSA_ILi8EEESG_EEENS5_IJSG_SB_EEEEEEEvNS4_8identityESY_S18_vS19_EENS_8epilogue10collective18CollectiveEpilogueINS1B_23Sm100TmaWarpSpecializedILi1ELi1ELi64ELb0ELb0EEEJSH_NS5_IJNSR_ISE_SB_EENSR_ISF_SB_EEEEEaSI_aSI_NS1B_6fusion15FusionCallbacksIS1F_NS1J_17LinearCombinationIaiaiLNS_15FloatRoundStyleE2EEESH_S1I_JEEENS4_5SM1004TMEM4LOAD26SM100_TMEM_LOAD_32dp32b64xESY_NSZ_INS10_ILi2ELi4ELi3EEES13_NSR_INS5_IJS14_SF_EEENS5_IJSF_SB_EEEEEEENS4_39AutoVectorizingCopyWithAssumedAlignmentILi128EEENS4_14SM90_TMA_STOREES1X_S1Z_S1Z_EEEvvEEEEvNT_6ParamsE --------------------------
	.section	.text._ZN7cutlass13device_kernelINS_4gemm6kernel13GemmUniversalIN4cute5tupleIJiiiiEEENS1_10collective13CollectiveMmaINS1_35MainloopSm100TmaUmmaWarpSpecializedILi34ELi2ELi4ENS5_IJNS4_1CILi1EEESB_SB_EEEEENS5_IJNSA_ILi128EEENSA_ILi64EEENSA_ILi32EEEEEEaNS5_IJlSB_lEEEaSI_NS4_8TiledMMAINS4_8MMA_AtomIJNS4_15SM100_MMA_S8_SSIaaiLi128ELi64ELNS4_4UMMA5MajorE0ELSN_0ELNSM_8SaturateE0EEEEEENS4_6LayoutISC_NS5_IJNSA_ILi0EEESS_SS_EEEEENS5_IJNS4_10UnderscoreESV_SV_EEEEENS4_13SM90_TMA_LOADENS4_14ComposedLayoutINS4_7SwizzleILi1ELi4ELi3EEENS4_18smem_ptr_flag_bitsILi8EEENSR_INS5_IJNSA_ILi8EEESG_EEENS5_IJSG_SB_EEEEEEEvNS4_8identityESY_S18_vS19_EENS_8epilogue10collective18CollectiveEpilogueINS1B_23Sm100TmaWarpSpecializedILi1ELi1ELi64ELb0ELb0EEEJSH_NS5_IJNSR_ISE_SB_EENSR_ISF_SB_EEEEEaSI_aSI_NS1B_6fusion15FusionCallbacksIS1F_NS1J_17LinearCombinationIaiaiLNS_15FloatRoundStyleE2EEESH_S1I_JEEENS4_5SM1004TMEM4LOAD26SM100_TMEM_LOAD_32dp32b64xESY_NSZ_INS10_ILi2ELi4ELi3EEES13_NSR_INS5_IJS14_SF_EEENS5_IJSF_SB_EEEEEEENS4_39AutoVectorizingCopyWithAssumedAlignmentILi128EEENS4_14SM90_TMA_STOREES1X_S1Z_S1Z_EEEvvEEEEvNT_6ParamsE,"ax",@progbits
	.align	128
.text._ZN7cutlass13device_kernelINS_4gemm6kernel13GemmUniversalIN4cute5tupleIJiiiiEEENS1_10collective13CollectiveMmaINS1_35MainloopSm100TmaUmmaWarpSpecializedILi34ELi2ELi4ENS5_IJNS4_1CILi1EEESB_SB_EEEEENS5_IJNSA_ILi128EEENSA_ILi64EEENSA_ILi32EEEEEEaNS5_IJlSB_lEEEaSI_NS4_8TiledMMAINS4_8MMA_AtomIJNS4_15SM100_MMA_S8_SSIaaiLi128ELi64ELNS4_4UMMA5MajorE0ELSN_0ELNSM_8SaturateE0EEEEEENS4_6LayoutISC_NS5_IJNSA_ILi0EEESS_SS_EEEEENS5_IJNS4_10UnderscoreESV_SV_EEEEENS4_13SM90_TMA_LOADENS4_14ComposedLayoutINS4_7SwizzleILi1ELi4ELi3EEENS4_18smem_ptr_flag_bitsILi8EEENSR_INS5_IJNSA_ILi8EEESG_EEENS5_IJSG_SB_EEEEEEEvNS4_8identityESY_S18_vS19_EENS_8epilogue10collective18CollectiveEpilogueINS1B_23Sm100TmaWarpSpecializedILi1ELi1ELi64ELb0ELb0EEEJSH_NS5_IJNSR_ISE_SB_EENSR_ISF_SB_EEEEEaSI_aSI_NS1B_6fusion15FusionCallbacksIS1F_NS1J_17LinearCombinationIaiaiLNS_15FloatRoundStyleE2EEESH_S1I_JEEENS4_5SM1004TMEM4LOAD26SM100_TMEM_LOAD_32dp32b64xESY_NSZ_INS10_ILi2ELi4ELi3EEES13_NSR_INS5_IJS14_SF_EEENS5_IJSF_SB_EEEEEEENS4_39AutoVectorizingCopyWithAssumedAlignmentILi128EEENS4_14SM90_TMA_STOREES1X_S1Z_S1Z_EEEvvEEEEvNT_6ParamsE:
        .type           _ZN7cutlass13device_kernelINS_4gemm6kernel13GemmUniversalIN4cute5tupleIJiiiiEEENS1_10collective13CollectiveMmaINS1_35MainloopSm100TmaUmmaWarpSpecializedILi34ELi2ELi4ENS5_IJNS4_1CILi1EEESB_SB_EEEEENS5_IJNSA_ILi128EEENSA_ILi64EEENSA_ILi32EEEEEEaNS5_IJlSB_lEEEaSI_NS4_8TiledMMAINS4_8MMA_AtomIJNS4_15SM100_MMA_S8_SSIaaiLi128ELi64ELNS4_4UMMA5MajorE0ELSN_0ELNSM_8SaturateE0EEEEEENS4_6LayoutISC_NS5_IJNSA_ILi0EEESS_SS_EEEEENS5_IJNS4_10UnderscoreESV_SV_EEEEENS4_13SM90_TMA_LOADENS4_14ComposedLayoutINS4_7SwizzleILi1ELi4ELi3EEENS4_18smem_ptr_flag_bitsILi8EEENSR_INS5_IJNSA_ILi8EEESG_EEENS5_IJSG_SB_EEEEEEEvNS4_8identityESY_S18_vS19_EENS_8epilogue10collective18CollectiveEpilogueINS1B_23Sm100TmaWarpSpecializedILi1ELi1ELi64ELb0ELb0EEEJSH_NS5_IJNSR_ISE_SB_EENSR_ISF_SB_EEEEEaSI_aSI_NS1B_6fusion15FusionCallbacksIS1F_NS1J_17LinearCombinationIaiaiLNS_15FloatRoundStyleE2EEESH_S1I_JEEENS4_5SM1004TMEM4LOAD26SM100_TMEM_LOAD_32dp32b64xESY_NSZ_INS10_ILi2ELi4ELi3EEES13_NSR_INS5_IJS14_SF_EEENS5_IJSF_SB_EEEEEEENS4_39AutoVectorizingCopyWithAssumedAlignmentILi128EEENS4_14SM90_TMA_STOREES1X_S1Z_S1Z_EEEvvEEEEvNT_6ParamsE,@function
        .size           _ZN7cutlass13device_kernelINS_4gemm6kernel13GemmUniversalIN4cute5tupleIJiiiiEEENS1_10collective13CollectiveMmaINS1_35MainloopSm100TmaUmmaWarpSpecializedILi34ELi2ELi4ENS5_IJNS4_1CILi1EEESB_SB_EEEEENS5_IJNSA_ILi128EEENSA_ILi64EEENSA_ILi32EEEEEEaNS5_IJlSB_lEEEaSI_NS4_8TiledMMAINS4_8MMA_AtomIJNS4_15SM100_MMA_S8_SSIaaiLi128ELi64ELNS4_4UMMA5MajorE0ELSN_0ELNSM_8SaturateE0EEEEEENS4_6LayoutISC_NS5_IJNSA_ILi0EEESS_SS_EEEEENS5_IJNS4_10UnderscoreESV_SV_EEEEENS4_13SM90_TMA_LOADENS4_14ComposedLayoutINS4_7SwizzleILi1ELi4ELi3EEENS4_18smem_ptr_flag_bitsILi8EEENSR_INS5_IJNSA_ILi8EEESG_EEENS5_IJSG_SB_EEEEEEEvNS4_8identityESY_S18_vS19_EENS_8epilogue10collective18CollectiveEpilogueINS1B_23Sm100TmaWarpSpecializedILi1ELi1ELi64ELb0ELb0EEEJSH_NS5_IJNSR_ISE_SB_EENSR_ISF_SB_EEEEEaSI_aSI_NS1B_6fusion15FusionCallbacksIS1F_NS1J_17LinearCombinationIaiaiLNS_15FloatRoundStyleE2EEESH_S1I_JEEENS4_5SM1004TMEM4LOAD26SM100_TMEM_LOAD_32dp32b64xESY_NSZ_INS10_ILi2ELi4ELi3EEES13_NSR_INS5_IJS14_SF_EEENS5_IJSF_SB_EEEEEEENS4_39AutoVectorizingCopyWithAssumedAlignmentILi128EEENS4_14SM90_TMA_STOREES1X_S1Z_S1Z_EEEvvEEEEvNT_6ParamsE,(.L_x_219 - _ZN7cutlass13device_kernelINS_4gemm6kernel13GemmUniversalIN4cute5tupleIJiiiiEEENS1_10collective13CollectiveMmaINS1_35MainloopSm100TmaUmmaWarpSpecializedILi34ELi2ELi4ENS5_IJNS4_1CILi1EEESB_SB_EEEEENS5_IJNSA_ILi128EEENSA_ILi64EEENSA_ILi32EEEEEEaNS5_IJlSB_lEEEaSI_NS4_8TiledMMAINS4_8MMA_AtomIJNS4_15SM100_MMA_S8_SSIaaiLi128ELi64ELNS4_4UMMA5MajorE0ELSN_0ELNSM_8SaturateE0EEEEEENS4_6LayoutISC_NS5_IJNSA_ILi0EEESS_SS_EEEEENS5_IJNS4_10UnderscoreESV_SV_EEEEENS4_13SM90_TMA_LOADENS4_14ComposedLayoutINS4_7SwizzleILi1ELi4ELi3EEENS4_18smem_ptr_flag_bitsILi8EEENSR_INS5_IJNSA_ILi8EEESG_EEENS5_IJSG_SB_EEEEEEEvNS4_8identityESY_S18_vS19_EENS_8epilogue10collective18CollectiveEpilogueINS1B_23Sm100TmaWarpSpecializedILi1ELi1ELi64ELb0ELb0EEEJSH_NS5_IJNSR_ISE_SB_EENSR_ISF_SB_EEEEEaSI_aSI_NS1B_6fusion15FusionCallbacksIS1F_NS1J_17LinearCombinationIaiaiLNS_15FloatRoundStyleE2EEESH_S1I_JEEENS4_5SM1004TMEM4LOAD26SM100_TMEM_LOAD_32dp32b64xESY_NSZ_INS10_ILi2ELi4ELi3EEES13_NSR_INS5_IJS14_SF_EEENS5_IJSF_SB_EEEEEEENS4_39AutoVectorizingCopyWithAssumedAlignmentILi128EEENS4_14SM90_TMA_STOREES1X_S1Z_S1Z_EEEvvEEEEvNT_6ParamsE)
        .other          _ZN7cutlass13device_kernelINS_4gemm6kernel13GemmUniversalIN4cute5tupleIJiiiiEEENS1_10collective13CollectiveMmaINS1_35MainloopSm100TmaUmmaWarpSpecializedILi34ELi2ELi4ENS5_IJNS4_1CILi1EEESB_SB_EEEEENS5_IJNSA_ILi128EEENSA_ILi64EEENSA_ILi32EEEEEEaNS5_IJlSB_lEEEaSI_NS4_8TiledMMAINS4_8MMA_AtomIJNS4_15SM100_MMA_S8_SSIaaiLi128ELi64ELNS4_4UMMA5MajorE0ELSN_0ELNSM_8SaturateE0EEEEEENS4_6LayoutISC_NS5_IJNSA_ILi0EEESS_SS_EEEEENS5_IJNS4_10UnderscoreESV_SV_EEEEENS4_13SM90_TMA_LOADENS4_14ComposedLayoutINS4_7SwizzleILi1ELi4ELi3EEENS4_18smem_ptr_flag_bitsILi8EEENSR_INS5_IJNSA_ILi8EEESG_EEENS5_IJSG_SB_EEEEEEEvNS4_8identityESY_S18_vS19_EENS_8epilogue10collective18CollectiveEpilogueINS1B_23Sm100TmaWarpSpecializedILi1ELi1ELi64ELb0ELb0EEEJSH_NS5_IJNSR_ISE_SB_EENSR_ISF_SB_EEEEEaSI_aSI_NS1B_6fusion15FusionCallbacksIS1F_NS1J_17LinearCombinationIaiaiLNS_15FloatRoundStyleE2EEESH_S1I_JEEENS4_5SM1004TMEM4LOAD26SM100_TMEM_LOAD_32dp32b64xESY_NSZ_INS10_ILi2ELi4ELi3EEES13_NSR_INS5_IJS14_SF_EEENS5_IJSF_SB_EEEEEEENS4_39AutoVectorizingCopyWithAssumedAlignmentILi128EEENS4_14SM90_TMA_STOREES1X_S1Z_S1Z_EEEvvEEEEvNT_6ParamsE,@"STO_CUDA_ENTRY STV_DEFAULT"
_ZN7cutlass13device_kernelINS_4gemm6kernel13GemmUniversalIN4cute5tupleIJiiiiEEENS1_10collective13CollectiveMmaINS1_35MainloopSm100TmaUmmaWarpSpecializedILi34ELi2ELi4ENS5_IJNS4_1CILi1EEESB_SB_EEEEENS5_IJNSA_ILi128EEENSA_ILi64EEENSA_ILi32EEEEEEaNS5_IJlSB_lEEEaSI_NS4_8TiledMMAINS4_8MMA_AtomIJNS4_15SM100_MMA_S8_SSIaaiLi128ELi64ELNS4_4UMMA5MajorE0ELSN_0ELNSM_8SaturateE0EEEEEENS4_6LayoutISC_NS5_IJNSA_ILi0EEESS_SS_EEEEENS5_IJNS4_10UnderscoreESV_SV_EEEEENS4_13SM90_TMA_LOADENS4_14ComposedLayoutINS4_7SwizzleILi1ELi4ELi3EEENS4_18smem_ptr_flag_bitsILi8EEENSR_INS5_IJNSA_ILi8EEESG_EEENS5_IJSG_SB_EEEEEEEvNS4_8identityESY_S18_vS19_EENS_8epilogue10collective18CollectiveEpilogueINS1B_23Sm100TmaWarpSpecializedILi1ELi1ELi64ELb0ELb0EEEJSH_NS5_IJNSR_ISE_SB_EENSR_ISF_SB_EEEEEaSI_aSI_NS1B_6fusion15FusionCallbacksIS1F_NS1J_17LinearCombinationIaiaiLNS_15FloatRoundStyleE2EEESH_S1I_JEEENS4_5SM1004TMEM4LOAD26SM100_TMEM_LOAD_32dp32b64xESY_NSZ_INS10_ILi2ELi4ELi3EEES13_NSR_INS5_IJS14_SF_EEENS5_IJSF_SB_EEEEEEENS4_39AutoVectorizingCopyWithAssumedAlignmentILi128EEENS4_14SM90_TMA_STOREES1X_S1Z_S1Z_EEEvvEEEEvNT_6ParamsE:
[----:B------:R-:W1:Y:S01]  /*0000*/  LDC R1, c[0x0][0x37c] ;  /* 0x0000df00ff017b82 */ /* 0x000e620000000800 */
[----:B------:R-:W2:Y:S01]  /*0010*/  S2R R176, SR_TID.X ;  /* 0x0000000000b07919 */ /* 0x000ea20000002100 */
[----:B------:R-:W3:Y:S01]  /*0020*/  LDCU.64 UR4, c[0x0][0x890] ;  /* 0x00011200ff0477ac */ /* 0x000ee20008000a00 */
[----:B------:R-:W-:Y:S02]  /*0030*/  PRMT R168, RZ, 0x7610, R168 ;  /* 0x00007610ffa87816 */ /* 0x000fe400000000a8 */
[----:B------:R-:W-:Y:S01]  /*0040*/  ELECT P5, URZ, PT ;  /* 0x0000000000ff782f */ /* 0x000fe200038a0000 */
[----:B------:R-:W4:Y:S01]  /*0050*/  LDCU.64 UR40, c[0x0][0x358] ;  /* 0x00006b00ff2877ac */ /* 0x000f220008000a00 */
[----:B---3--:R-:W-:-:S04]  /*0060*/  UISETP.NE.U32.AND UP0, UPT, UR4, URZ, UPT ;  /* 0x000000ff0400728c */ /* 0x008fc8000bf05070 */
[----:B------:R-:W-:Y:S01]  /*0070*/  UISETP.NE.AND.EX UP0, UPT, UR5, URZ, UPT, UP0 ;  /* 0x000000ff0500728c */ /* 0x000fe2000bf05300 */
[----:B--2---:R-:W-:-:S05]  /*0080*/  SHF.R.U32.HI R181, RZ, 0x5, R176 ;  /* 0x00000005ffb57819 */ /* 0x004fca00000116b0 */
[----:B------:R-:W2:Y:S02]  /*0090*/  SHFL.IDX PT, R0, R181, RZ, 0x1f ;  /* 0x00001fffb5007589 */ /* 0x000ea400000e0000 */
[----:B--2---:R-:W-:Y:S01]  /*00a0*/  R2UR UR8, R0 ;  /* 0x00000000000872ca */ /* 0x004fe200000e0000 */
[----:B-1--4-:R-:W-:-:S14]  /*00b0*/  BRA.U UP0, `(.L_x_0) ;  /* 0x00000001002c7547 */ /* 0x012fdc000b800000 */
[----:B------:R-:W1:Y:S02]  /*00c0*/  LDCU.64 UR6, c[0x0][0x888] ;  /* 0x00011100ff0677ac */ /* 0x000e640008000a00 */
[----:B-1----:R-:W-:-:S04]  /*00d0*/  UISETP.NE.U32.AND UP0, UPT, UR6, URZ, UPT ;  /* 0x000000ff0600728c */ /* 0x002fc8000bf05070 */
[----:B------:R-:W-:-:S09]  /*00e0*/  UISETP.NE.AND.EX UP0, UPT, UR7, URZ, UPT, UP0 ;  /* 0x000000ff0700728c */ /* 0x000fd2000bf05300 */
[----:B------:R-:W-:Y:S05]  /*00f0*/  BRA.U !UP0, `(.L_x_1) ;  /* 0x0000000108107547 */ /* 0x000fea000b800000 */
[----:B------:R-:W1:Y:S02]  /*0100*/  LDC.64 R80, c[0x0][0x888] ;  /* 0x00022200ff507b82 */ /* 0x000e640000000a00 */
[----:B-1----:R1:W5:Y:S01]  /*0110*/  LDG.E R80, desc[UR40][R80.64] ;  /* 0x0000002850507981 */ /* 0x002362000c1e1900 */
[----:B------:R-:W-:Y:S01]  /*0120*/  HFMA2 R168, -RZ, RZ, 0, 5.9604644775390625e-08 ;  /* 0x00000001ffa87431 */ /* 0x000fe200000001ff */
[----:B------:R-:W-:Y:S05]  /*0130*/  BRA `(.L_x_0) ;  /* 0x00000000000c7947 */ /* 0x000fea0003800000 */
.L_x_1:
[----:B------:R-:W1:Y:S01]  /*0140*/  LDCU UR6, c[0x0][0x880] ;  /* 0x00011000ff0677ac */ /* 0x000e620008000800 */
[----:B------:R-:W-:Y:S01]  /*0150*/  HFMA2 R168, -RZ, RZ, 0, 5.9604644775390625e-08 ;  /* 0x00000001ffa87431 */ /* 0x000fe200000001ff */
[----:B-1----:R-:W-:-:S07]  /*0160*/  MOV R80, UR6 ;  /* 0x0000000600507c02 */ /* 0x002fce0008000f00 */
.L_x_0:
[----:B------:R-:W2:Y:S02]  /*0170*/  LDCU.64 UR6, c[0x0][0x8b0] ;  /* 0x00011600ff0677ac */ /* 0x000ea40008000a00 */
[----:B--2---:R-:W-:-:S04]  /*0180*/  UISETP.NE.U32.AND UP0, UPT, UR6, URZ, UPT ;  /* 0x000000ff0600728c */ /* 0x004fc8000bf05070 */
[----:B------:R-:W-:-:S09]  /*0190*/  UISETP.NE.AND.EX UP0, UPT, UR7, URZ, UPT, UP0 ;  /* 0x000000ff0700728c */ /* 0x000fd2000bf05300 */
[----:B------:R-:W-:Y:S05]  /*01a0*/  BRA.U UP0, `(.L_x_2) ;  /* 0x0000000100247547 */ /* 0x000fea000b800000 */
[----:B------:R-:W2:Y:S02]  /*01b0*/  LDCU.64 UR6, c[0x0][0x8a8] ;  /* 0x00011500ff0677ac */ /* 0x000ea40008000a00 */
[----:B--2---:R-:W-:-:S04]  /*01c0*/  UISETP.NE.U32.AND UP0, UPT, UR6, URZ, UPT ;  /* 0x000000ff0600728c */ /* 0x004fc8000bf05070 */
[----:B------:R-:W-:-:S09]  /*01d0*/  UISETP.NE.AND.EX UP0, UPT, UR7, URZ, UPT, UP0 ;  /* 0x000000ff0700728c */ /* 0x000fd2000bf05300 */
[----:B------:R-:W-:Y:S05]  /*01e0*/  BRA.U !UP0, `(.L_x_3) ;  /* 0x00000001080c7547 */ /* 0x000fea000b800000 */
[----:B------:R-:W2:Y:S02]  /*01f0*/  LDC.64 R78, c[0x0][0x8a8] ;  /* 0x00022a00ff4e7b82 */ /* 0x000ea40000000a00 */
[----:B--2---:R2:W5:Y:S01]  /*0200*/  LDG.E R78, desc[UR40][R78.64] ;  /* 0x000000284e4e7981 */ /* 0x004562000c1e1900 */
[----:B------:R-:W-:Y:S05]  /*0210*/  BRA `(.L_x_2) ;  /* 0x0000000000087947 */ /* 0x000fea0003800000 */
.L_x_3:
[----:B------:R-:W2:Y:S02]  /*0220*/  LDCU UR6, c[0x0][0x8a0] ;  /* 0x00011400ff0677ac */ /* 0x000ea40008000800 */
[----:B--2---:R-:W-:Y:S02]  /*0230*/  MOV R78, UR6 ;  /* 0x00000006004e7c02 */ /* 0x004fe40008000f00 */
.L_x_2:
[----:B------:R-:W-:Y:S01]  /*0240*/  IMAD.U32 R0, RZ, RZ, UR8 ;  /* 0x00000008ff007e24 */ /* 0x000fe2000f8e00ff */
[----:B------:R-:W-:Y:S04]  /*0250*/  BSSY.RECONVERGENT B0, `(.L_x_4) ;  /* 0x000000c000007945 */ /* 0x000fe80003800200 */
[C---:B------:R-:W-:Y:S02]  /*0260*/  ISETP.NE.OR P1, PT, R0.reuse, 0x1, !P5 ;  /* 0x000000010000780c */ /* 0x040fe40006f25670 */
[----:B------:R-:W-:-:S11]  /*0270*/  ISETP.NE.OR P0, PT, R0, 0x3, !P5 ;  /* 0x000000030000780c */ /* 0x000fd60006f05670 */
[----:B------:R-:W-:Y:S05]  /*0280*/  @P1 BRA `(.L_x_5) ;  /* 0x0000000000201947 */ /* 0x000fea0003800000 */
[----:B------:R-:W3:Y:S02]  /*0290*/  LDCU.64 UR6, c[0x0][0x348] ;  /* 0x00006900ff0677ac */ /* 0x000ee40008000a00 */
[----:B---3--:R-:W-:Y:S02]  /*02a0*/  UIADD3 UR10, UP1, UPT, UR6, 0x80, URZ ;  /* 0x00000080060a7890 */ /* 0x008fe4000ff3e0ff */
[----:B------:R-:W-:Y:S02]  /*02b0*/  UIADD3 UR6, UP0, UPT, UR6, 0x180, URZ ;  /* 0x0000018006067890 */ /* 0x000fe4000ff1e0ff */
[----:B------:R-:W-:Y:S02]  /*02c0*/  UIADD3.X UR11, UPT, UPT, URZ, UR7, URZ, UP1, !UPT ;  /* 0x00000007ff0b7290 */ /* 0x000fe40008ffe4ff */
[----:B------:R-:W-:-:S07]  /*02d0*/  UIADD3.X UR7, UPT, UPT, URZ, UR7, URZ, UP0, !UPT ;  /* 0x00000007ff077290 */ /* 0x000fce00087fe4ff */
[----:B------:R3:W-:Y:S02]  /*02e0*/  UTMACCTL.PF [UR10] ;  /* 0x000000000a0079b9 */ /* 0x0007e40008040000 */
[----:B------:R3:W-:Y:S02]  /*02f0*/  UTMACCTL.PF [UR6] ;  /* 0x00000000060079b9 */ /* 0x0007e40008040000 */
[----:B---3--:R-:W-:Y:S01]  /*0300*/  NOP ;  /* 0x0000000000007918 */ /* 0x008fe20000000000 */
.L_x_5:
[----:B------:R-:W-:Y:S05]  /*0310*/  BSYNC.RECONVERGENT B0 ;  /* 0x0000000000007941 */ /* 0x000fea0003800200 */
.L_x_4:
[----:B------:R-:W-:Y:S04]  /*0320*/  BSSY.RECONVERGENT B0, `(.L_x_6) ;  /* 0x000000a000007945 */ /* 0x000fe80003800200 */
        /* <DEDUP_REMOVED lines=9> */
.L_x_7:
[----:B------:R-:W-:Y:S05]  /*03c0*/  BSYNC.RECONVERGENT B0 ;  /* 0x0000000000007941 */ /* 0x000fea0003800200 */
.L_x_6:
[----:B------:R-:W3:Y:S01]  /*03d0*/  LDCU.64 UR6, c[0x0][0x888] ;  /* 0x00011100ff0677ac */ /* 0x000ee20008000a00 */
[----:B------:R-:W-:Y:S02]  /*03e0*/  UISETP.EQ.U32.AND UP1, UPT, UR4, URZ, UPT ;  /* 0x000000ff0400728c */ /* 0x000fe4000bf22070 */
[----:B------:R-:W-:Y:S02]  /*03f0*/  UPLOP3.LUT UP2, UPT, UPT, UPT, UPT, 0x80, 0x8 ;  /* 0x000000000008789c */ /* 0x000fe40003f4f070 */
[----:B---3--:R-:W-:-:S04]  /*0400*/  UISETP.NE.U32.AND UP0, UPT, UR6, URZ, UPT ;  /* 0x000000ff0600728c */ /* 0x008fc8000bf05070 */
[----:B------:R-:W-:-:S04]  /*0410*/  UISETP.NE.AND.EX UP0, UPT, UR7, URZ, UPT, UP0 ;  /* 0x000000ff0700728c */ /* 0x000fc8000bf05300 */
[----:B------:R-:W-:-:S04]  /*0420*/  UISETP.EQ.OR.EX UP3, UPT, UR5, URZ, !UP0, UP1 ;  /* 0x000000ff0500728c */ /* 0x000fc8000c762710 */
[----:B------:R-:W-:-:S05]  /*0430*/  UP2UR UR44, UPR, URZ, 0x8 ;  /* 0x00000008ff2c7883 */ /* 0x000fca0008000000 */
[----:B------:R-:W-:Y:S07]  /*0440*/  BRA.U !UP3, `(.L_x_8) ;  /* 0x000000010b207547 */ /* 0x000fee000b800000 */
[----:B-----5:R-:W-:Y:S01]  /*0450*/  R2UR UR6, R80 ;  /* 0x00000000500672ca */ /* 0x020fe200000e0000 */
[----:B------:R-:W-:Y:S02]  /*0460*/  UISETP.NE.U32.AND UP2, UPT, UR4, URZ, UPT ;  /* 0x000000ff0400728c */ /* 0x000fe4000bf45070 */
[----:B------:R-:W-:Y:S02]  /*0470*/  USEL UR4, URZ, 0xffffffff, UP0 ;  /* 0xffffffffff047887 */ /* 0x000fe40008000000 */
[----:B------:R-:W-:-:S08]  /*0480*/  UISETP.NE.AND.EX UP2, UPT, UR5, URZ, UPT, UP2 ;  /* 0x000000ff0500728c */ /* 0x000fd0000bf45320 */
[----:B------:R-:W-:-:S04]  /*0490*/  UISETP.NE.AND UP1, UPT, UR6, URZ, UPT ;  /* 0x000000ff0600728c */ /* 0x000fc8000bf25270 */
[----:B------:R-:W-:-:S04]  /*04a0*/  @!UP2 USEL UR4, URZ, 0xffffffff, UP1 ;  /* 0xffffffffff04a887 */ /* 0x000fc80008800000 */
[----:B------:R-:W-:-:S04]  /*04b0*/  ULOP3.LUT UR4, UR4, 0x1, URZ, 0xc0, !UPT ;  /* 0x0000000104047892 */ /* 0x000fc8000f8ec0ff */
[----:B------:R-:W-:-:S11]  /*04c0*/  UISETP.NE.U32.AND UP2, UPT, UR4, 0x1, UPT ;  /* 0x000000010400788c */ /* 0x000fd6000bf45070 */
.L_x_8:
[----:B------:R-:W3:Y:S01]  /*04d0*/  SHFL.IDX PT, R2, R181, RZ, 0x1f ;  /* 0x00001fffb5027589 */ /* 0x000ee200000e0000 */
[----:B------:R-:W-:-:S04]  /*04e0*/  UISETP.NE.AND UP1, UPT, UR8, 0x2, UPT ;  /* 0x000000020800788c */ /* 0x000fc8000bf25270 */
[----:B------:R-:W-:Y:S01]  /*04f0*/  USEL UR13, URZ, 0x1, UP1 ;  /* 0x00000001ff0d7887 */ /* 0x000fe20008800000 */
[----:B---3--:R-:W-:-:S13]  /*0500*/  ISETP.NE.AND P0, PT, R2, RZ, PT ;  /* 0x000000ff0200720c */ /* 0x008fda0003f05270 */
[----:B------:R-:W-:Y:S05]  /*0510*/  @P0 BRA `(.L_x_9) ;  /* 0x0000000400440947 */ /* 0x000fea0003800000 */
[----:B------:R-:W-:Y:S01]  /*0520*/  ELECT P0, URZ, PT ;  /* 0x0000000000ff782f */ /* 0x000fe20003800000 */
[----:B------:R-:W-:-:S12]  /*0530*/  BSSY.RECONVERGENT B0, `(.L_x_9) ;  /* 0x000004f000007945 */ /* 0x000fd80003800200 */
[----:B------:R-:W-:Y:S05]  /*0540*/  @!P0 BRA `(.L_x_10) ;  /* 0x0000000400348947 */ /* 0x000fea0003800000 */
[----:B------:R-:W3:Y:S01]  /*0550*/  S2UR UR5, SR_CgaCtaId ;  /* 0x00000000000579c3 */ /* 0x000ee20000008800 */
[----:B------:R-:W-:Y:S01]  /*0560*/  UMOV UR6, 0x400 ;  /* 0x0000040000067882 */ /* 0x000fe20000000000 */
[----:B------:R-:W-:Y:S01]  /*0570*/  UMOV UR4, 0x1 ;  /* 0x0000000100047882 */ /* 0x000fe20000000000 */
[----:B---3--:R-:W-:Y:S02]  /*0580*/  ULEA UR5, UR5, UR6, 0x18 ;  /* 0x0000000605057291 */ /* 0x008fe4000f8ec0ff */
[----:B------:R-:W-:-:S04]  /*0590*/  UIADD3 UR6, UPT, UPT, -UR4, 0x100000, URZ ;  /* 0x0010000004067890 */ /* 0x000fc8000fffe1ff */
[----:B------:R-:W-:Y:S02]  /*05a0*/  USHF.L.U32 UR7, UR6, 0xb, URZ ;  /* 0x0000000b06077899 */ /* 0x000fe400080006ff */
[----:B------:R-:W-:Y:S01]  /*05b0*/  USHF.L.U32 UR6, UR6, 0x1, URZ ;  /* 0x0000000106067899 */ /* 0x000fe200080006ff */
[----:B------:R-:W3:Y:S11]  /*05c0*/  FENCE.VIEW.ASYNC.S ;  /* 0x00000000000073c6 */ /* 0x000ef60000000000 */
[----:B---3--:R3:W4:Y:S01]  /*05d0*/  SYNCS.EXCH.64 URZ, [UR5], UR6 ;  /* 0x0000000605ff75b2 */ /* 0x0087220008000100 */
[----:B------:R3:W1:Y:S01]  /*05e0*/  SYNCS.EXCH.64 URZ, [UR5+0x110], UR6 ;  /* 0x0001100605ff75b2 */ /* 0x0006620008000100 */
        /* <DEDUP_REMOVED lines=65> */
[----:B------:R3:W1:Y:S02]  /*0a00*/  SYNCS.EXCH.64 URZ, [UR5+0x218], UR6 ;  /* 0x0002180605ff75b2 */ /* 0x0006640008000100 */
[----:B---34-:R-:W-:Y:S01]  /*0a10*/  NOP ;  /* 0x0000000000007918 */ /* 0x018fe20000000000 */
.L_x_10:
[----:B------:R-:W-:Y:S05]  /*0a20*/  BSYNC.RECONVERGENT B0 ;  /* 0x0000000000007941 */ /* 0x000fea0003800200 */
.L_x_9:
[----:B------:R-:W3:Y:S01]  /*0a30*/  SHFL.IDX PT, R2, R181, RZ, 0x1f ;  /* 0x00001fffb5027589 */ /* 0x000ee200000e0000 */
[----:B------:R-:W-:Y:S01]  /*0a40*/  NOP ;  /* 0x0000000000007918 */ /* 0x000fe20000000000 */
[----:B---3--:R-:W-:-:S13]  /*0a50*/  ISETP.NE.AND P0, PT, R2, 0x1, PT ;  /* 0x000000010200780c */ /* 0x008fda0003f05270 */
[----:B------:R-:W-:Y:S05]  /*0a60*/  @P0 BRA `(.L_x_11) ;  /* 0x0000000000400947 */ /* 0x000fea0003800000 */
[----:B------:R-:W3:Y:S01]  /*0a70*/  S2UR UR6, SR_CgaCtaId ;  /* 0x00000000000679c3 */ /* 0x000ee20000008800 */
[----:B------:R-:W-:Y:S01]  /*0a80*/  UMOV UR7, 0x400 ;  /* 0x0000040000077882 */ /* 0x000fe20000000000 */
[----:B------:R-:W-:Y:S01]  /*0a90*/  UMOV UR5, 0x20 ;  /* 0x0000002000057882 */ /* 0x000fe20000000000 */
[----:B------:R-:W-:Y:S01]  /*0aa0*/  UMOV UR4, 0x80 ;  /* 0x0000008000047882 */ /* 0x000fe20000000000 */
[----:B------:R-:W-:-:S04]  /*0ab0*/  UIADD3 UR10, UPT, UPT, -UR5, 0x100000, URZ ;  /* 0x00100000050a7890 */ /* 0x000fc8000fffe1ff */
[----:B------:R-:W-:Y:S02]  /*0ac0*/  USHF.L.U32 UR11, UR10, 0xb, URZ ;  /* 0x0000000b0a0b7899 */ /* 0x000fe400080006ff */
[----:B------:R-:W-:Y:S02]  /*0ad0*/  USHF.L.U32 UR10, UR10, 0x1, URZ ;  /* 0x000000010a0a7899 */ /* 0x000fe400080006ff */
[----:B------:R-:W-:-:S04]  /*0ae0*/  UIADD3 UR4, UPT, UPT, -UR4, 0x100000, URZ ;  /* 0x0010000004047890 */ /* 0x000fc8000fffe1ff */
[----:B------:R-:W-:Y:S02]  /*0af0*/  USHF.L.U32 UR5, UR4, 0xb, URZ ;  /* 0x0000000b04057899 */ /* 0x000fe400080006ff */
[----:B------:R-:W-:Y:S01]  /*0b00*/  USHF.L.U32 UR4, UR4, 0x1, URZ ;  /* 0x0000000104047899 */ /* 0x000fe200080006ff */
[----:B------:R-:W-:Y:S01]  /*0b10*/  ELECT P0, URZ, PT ;  /* 0x0000000000ff782f */ /* 0x000fe20003800000 */
[----:B---3--:R-:W-:Y:S01]  /*0b20*/  ULEA UR6, UR6, UR7, 0x18 ;  /* 0x0000000706067291 */ /* 0x008fe2000f8ec0ff */
[----:B------:R-:W3:Y:S11]  /*0b30*/  FENCE.VIEW.ASYNC.S ;  /* 0x00000000000073c6 */ /* 0x000ef60000000000 */
[----:B---3--:R3:W4:Y:S01]  /*0b40*/  SYNCS.EXCH.64 URZ, [UR6+0x220], UR10 ;  /* 0x0002200a06ff75b2 */ /* 0x0087220008000100 */
[----:B------:R3:W1:Y:S01]  /*0b50*/  SYNCS.EXCH.64 URZ, [UR6+0x228], UR4 ;  /* 0x0002280406ff75b2 */ /* 0x0006620008000100 */
[----:B------:R-:W-:Y:S01]  /*0b60*/  NOP ;  /* 0x0000000000007918 */ /* 0x000fe20000000000 */
.L_x_11:
[----:B------:R-:W2:Y:S01]  /*0b70*/  SHFL.IDX PT, R2, R181, RZ, 0x1f ;  /* 0x00001fffb5027589 */ /* 0x000ea200000e0000 */
[----:B------:R-:W-:Y:S01]  /*0b80*/  NOP ;  /* 0x0000000000007918 */ /* 0x000fe20000000000 */
[----:B--2---:R-:W-:-:S13]  /*0b90*/  ISETP.NE.AND P0, PT, R2, 0x3, PT ;  /* 0x000000030200780c */ /* 0x004fda0003f05270 */
[----:B------:R-:W-:Y:S05]  /*0ba0*/  @P0 BRA `(.L_x_12) ;  /* 0x0000000000300947 */ /* 0x000fea0003800000 */
[----:B---3--:R-:W2:Y:S01]  /*0bb0*/  S2UR UR5, SR_CgaCtaId ;  /* 0x00000000000579c3 */ /* 0x008ea20000008800 */
[----:B------:R-:W-:Y:S01]  /*0bc0*/  UMOV UR6, 0x400 ;  /* 0x0000040000067882 */ /* 0x000fe20000000000 */
[----:B------:R-:W-:Y:S01]  /*0bd0*/  UMOV UR4, 0x20 ;  /* 0x0000002000047882 */ /* 0x000fe20000000000 */
[----:B------:R-:W-:Y:S01]  /*0be0*/  ELECT P0, URZ, PT ;  /* 0x0000000000ff782f */ /* 0x000fe20003800000 */
[----:B--2---:R-:W-:Y:S02]  /*0bf0*/  ULEA UR5, UR5, UR6, 0x18 ;  /* 0x0000000605057291 */ /* 0x004fe4000f8ec0ff */
[----:B------:R-:W-:-:S04]  /*0c00*/  UIADD3 UR6, UPT, UPT, -UR4, 0x100000, URZ ;  /* 0x0010000004067890 */ /* 0x000fc8000fffe1ff */
[----:B------:R-:W-:Y:S02]  /*0c10*/  USHF.L.U32 UR7, UR6, 0xb, URZ ;  /* 0x0000000b06077899 */ /* 0x000fe400080006ff */
[----:B------:R-:W-:Y:S01]  /*0c20*/  USHF.L.U32 UR6, UR6, 0x1, URZ ;  /* 0x0000000106067899 */ /* 0x000fe200080006ff */
[----:B------:R-:W2:Y:S11]  /*0c30*/  FENCE.VIEW.ASYNC.S ;  /* 0x00000000000073c6 */ /* 0x000eb60000000000 */
[----:B--2---:R2:W3:Y:S01]  /*0c40*/  SYNCS.EXCH.64 URZ, [UR5+0x230], UR6 ;  /* 0x0002300605ff75b2 */ /* 0x0044e20008000100 */
[----:B------:R2:W1:Y:S01]  /*0c50*/  SYNCS.EXCH.64 URZ, [UR5+0x238], UR6 ;  /* 0x0002380605ff75b2 */ /* 0x0004620008000100 */
[----:B------:R-:W-:Y:S01]  /*0c60*/  NOP ;  /* 0x0000000000007918 */ /* 0x000fe20000000000 */
.L_x_12:
[----:B------:R-:W4:Y:S01]  /*0c70*/  SHFL.IDX PT, R2, R181, RZ, 0x1f ;  /* 0x00001fffb5027589 */ /* 0x000f2200000e0000 */
[----:B------:R-:W-:Y:S01]  /*0c80*/  NOP ;  /* 0x0000000000007918 */ /* 0x000fe20000000000 */
[----:B----4-:R-:W-:-:S13]  /*0c90*/  ISETP.NE.AND P0, PT, R2, 0x4, PT ;  /* 0x000000040200780c */ /* 0x010fda0003f05270 */
[----:B------:R-:W-:Y:S05]  /*0ca0*/  @P0 BRA `(.L_x_13) ;  /* 0x00000000004c0947 */ /* 0x000fea0003800000 */
[----:B--23--:R-:W2:Y:S01]  /*0cb0*/  S2UR UR5, SR_CgaCtaId ;  /* 0x00000000000579c3 */ /* 0x00cea20000008800 */
[----:B------:R-:W-:Y:S01]  /*0cc0*/  UMOV UR7, 0x100 ;  /* 0x0000010000077882 */ /* 0x000fe20000000000 */
[----:B------:R-:W-:Y:S01]  /*0cd0*/  UMOV UR6, 0x400 ;  /* 0x0000040000067882 */ /* 0x000fe20000000000 */
[----:B------:R-:W-:Y:S01]  /*0ce0*/  USEL UR7, UR7, 0xe0, UP2 ;  /* 0x000000e007077887 */ /* 0x000fe20009000000 */
[----:B------:R-:W-:Y:S01]  /*0cf0*/  UMOV UR4, 0x1 ;  /* 0x0000000100047882 */ /* 0x000fe20000000000 */
[----:B------:R-:W-:Y:S01]  /*0d00*/  ELECT P0, URZ, PT ;  /* 0x0000000000ff782f */ /* 0x000fe20003800000 */
[----:B------:R-:W-:-:S04]  /*0d10*/  UIADD3 UR10, UPT, UPT, -UR4, 0x100000, URZ ;  /* 0x00100000040a7890 */ /* 0x000fc8000fffe1ff */
[----:B------:R-:W-:Y:S02]  /*0d20*/  USHF.L.U32 UR11, UR10, 0xb, URZ ;  /* 0x0000000b0a0b7899 */ /* 0x000fe400080006ff */
[----:B------:R-:W-:Y:S02]  /*0d30*/  USHF.L.U32 UR10, UR10, 0x1, URZ ;  /* 0x000000010a0a7899 */ /* 0x000fe400080006ff */
[----:B--2---:R-:W-:Y:S02]  /*0d40*/  ULEA UR5, UR5, UR6, 0x18 ;  /* 0x0000000605057291 */ /* 0x004fe4000f8ec0ff */
[----:B------:R-:W-:-:S04]  /*0d50*/  UIADD3 UR6, UPT, UPT, -UR7, 0x100000, URZ ;  /* 0x0010000007067890 */ /* 0x000fc8000fffe1ff */
[----:B------:R-:W-:Y:S02]  /*0d60*/  USHF.L.U32 UR7, UR6, 0xb, URZ ;  /* 0x0000000b06077899 */ /* 0x000fe400080006ff */
[----:B------:R-:W-:Y:S01]  /*0d70*/  USHF.L.U32 UR6, UR6, 0x1, URZ ;  /* 0x0000000106067899 */ /* 0x000fe200080006ff */
[----:B------:R-:W2:Y:S03]  /*0d80*/  FENCE.VIEW.ASYNC.S ;  /* 0x00000000000073c6 */ /* 0x000ea60000000000 */
[----:B--2---:R4:W2:Y:S08]  /*0d90*/  SYNCS.EXCH.64 URZ, [UR5+0x240], UR10 ;  /* 0x0002400a05ff75b2 */ /* 0x0048b00008000100 */
[----:B------:R4:W3:Y:S01]  /*0da0*/  SYNCS.EXCH.64 URZ, [UR5+0x250], UR6 ;  /* 0x0002500605ff75b2 */ /* 0x0008e20008000100 */
[----:B------:R4:W1:Y:S01]  /*0db0*/  SYNCS.EXCH.64 URZ, [UR5+0x248], UR10 ;  /* 0x0002480a05ff75b2 */ /* 0x0008620008000100 */
[----:B------:R4:W1:Y:S02]  /*0dc0*/  SYNCS.EXCH.64 URZ, [UR5+0x258], UR6 ;  /* 0x0002580605ff75b2 */ /* 0x0008640008000100 */
[----:B----4-:R-:W-:Y:S01]  /*0dd0*/  NOP ;  /* 0x0000000000007918 */ /* 0x010fe20000000000 */
.L_x_13:
[----:B------:R-:W4:Y:S01]  /*0de0*/  SHFL.IDX PT, R2, R181, RZ, 0x1f ;  /* 0x00001fffb5027589 */ /* 0x000f2200000e0000 */
[----:B------:R-:W-:Y:S01]  /*0df0*/  NOP ;  /* 0x0000000000007918 */ /* 0x000fe20000000000 */
[----:B----4-:R-:W-:-:S13]  /*0e00*/  ISETP.NE.AND P0, PT, R2, 0x5, PT ;  /* 0x000000050200780c */ /* 0x010fda0003f05270 */
[----:B------:R-:W-:Y:S05]  /*0e10*/  @P0 BRA `(.L_x_14) ;  /* 0x0000000000580947 */ /* 0x000fea0003800000 */
[----:B--23--:R-:W2:Y:S01]  /*0e20*/  S2UR UR6, SR_CgaCtaId ;  /* 0x00000000000679c3 */ /* 0x00cea20000008800 */
        /* <DEDUP_REMOVED lines=10> */
[----:B--2---:R-:W-:Y:S01]  /*0ed0*/  ULEA UR6, UR6, UR7, 0x18 ;  /* 0x0000000706067291 */ /* 0x004fe2000f8ec0ff */
[----:B------:R-:W2:Y:S11]  /*0ee0*/  FENCE.VIEW.ASYNC.S ;  /* 0x00000000000073c6 */ /* 0x000eb60000000000 */
[----:B--2---:R4:W2:Y:S01]  /*0ef0*/  SYNCS.EXCH.64 URZ, [UR6+0x260], UR10 ;  /* 0x0002600a06ff75b2 */ /* 0x0048a20008000100 */
[----:B------:R4:W3:Y:S01]  /*0f00*/  SYNCS.EXCH.64 URZ, [UR6+0x280], UR4 ;  /* 0x0002800406ff75b2 */ /* 0x0008e20008000100 */
[----:B------:R4:W1:Y:S01]  /*0f10*/  SYNCS.EXCH.64 URZ, [UR6+0x268], UR10 ;  /* 0x0002680a06ff75b2 */ /* 0x0008620008000100 */
[----:B------:R4:W1:Y:S01]  /*0f20*/  SYNCS.EXCH.64 URZ, [UR6+0x288], UR4 ;  /* 0x0002880406ff75b2 */ /* 0x0008620008000100 */
[----:B------:R4:W1:Y:S01]  /*0f30*/  SYNCS.EXCH.64 URZ, [UR6+0x270], UR10 ;  /* 0x0002700a06ff75b2 */ /* 0x0008620008000100 */
[----:B------:R4:W1:Y:S01]  /*0f40*/  SYNCS.EXCH.64 URZ, [UR6+0x290], UR4 ;  /* 0x0002900406ff75b2 */ /* 0x0008620008000100 */
[----:B------:R4:W1:Y:S01]  /*0f50*/  SYNCS.EXCH.64 URZ, [UR6+0x278], UR10 ;  /* 0x0002780a06ff75b2 */ /* 0x0008620008000100 */
[----:B------:R4:W1:Y:S02]  /*0f60*/  SYNCS.EXCH.64 URZ, [UR6+0x298], UR4 ;  /* 0x0002980406ff75b2 */ /* 0x0008640008000100 */
[----:B----4-:R-:W-:Y:S01]  /*0f70*/  NOP ;  /* 0x0000000000007918 */ /* 0x010fe20000000000 */
.L_x_14:
[----:B------:R-:W4:Y:S01]  /*0f80*/  SHFL.IDX PT, R2, R181, RZ, 0x1f ;  /* 0x00001fffb5027589 */ /* 0x000f2200000e0000 */
[----:B------:R-:W-:Y:S01]  /*0f90*/  NOP ;  /* 0x0000000000007918 */ /* 0x000fe20000000000 */
[----:B----4-:R-:W-:-:S13]  /*0fa0*/  ISETP.NE.AND P0, PT, R2, 0x3, PT ;  /* 0x000000030200780c */ /* 0x010fda0003f05270 */
[----:B------:R-:W-:Y:S05]  /*0fb0*/  @P0 BRA `(.L_x_15) ;  /* 0x0000000000380947 */ /* 0x000fea0003800000 */
[----:B--23--:R-:W2:Y:S01]  /*0fc0*/  S2UR UR5, SR_CgaCtaId ;  /* 0x00000000000579c3 */ /* 0x00cea20000008800 */
        /* <DEDUP_REMOVED lines=8> */
[----:B--2---:R4:W2:Y:S01]  /*1050*/  SYNCS.EXCH.64 URZ, [UR5+0x2a0], UR6 ;  /* 0x0002a00605ff75b2 */ /* 0x0048a20008000100 */
[----:B------:R4:W3:Y:S01]  /*1060*/  SYNCS.EXCH.64 URZ, [UR5+0x2b0], UR6 ;  /* 0x0002b00605ff75b2 */ /* 0x0008e20008000100 */
[----:B------:R4:W1:Y:S01]  /*1070*/  SYNCS.EXCH.64 URZ, [UR5+0x2a8], UR6 ;  /* 0x0002a80605ff75b2 */ /* 0x0008620008000100 */
[----:B------:R4:W1:Y:S02]  /*1080*/  SYNCS.EXCH.64 URZ, [UR5+0x2b8], UR6 ;  /* 0x0002b80605ff75b2 */ /* 0x0008640008000100 */
[----:B----4-:R-:W-:Y:S01]  /*1090*/  NOP ;  /* 0x0000000000007918 */ /* 0x010fe20000000000 */
.L_x_15:
[----:B--23--:R-:W2:Y:S01]  /*10a0*/  S2UR UR5, SR_CTAID.X ;  /* 0x00000000000579c3 */ /* 0x00cea20000002500 */
[----:B------:R-:W-:-:S05]  /*10b0*/  CS2R.32 R167, SR_CgaSize ;  /* 0x0000000000a77805 */ /* 0x000fca0000008a00 */
[----:B------:R-:W-:-:S05]  /*10c0*/  IMAD R167, R167, -0xa0, RZ ;  /* 0xffffff60a7a77824 */ /* 0x000fca00078e02ff */
[----:B------:R-:W-:-:S14]  /*10d0*/  R2UR UR7, R167 ;  /* 0x00000000a70772ca */ /* 0x000fdc00000e0000 */
[----:B------:R-:W3:Y:S01]  /*10e0*/  LDCU UR7, c[0x0][UR7+0x2b0] ;  /* 0x00005600070777ac */ /* 0x000ee20008000800 */
[----:B------:R-:W-:Y:S01]  /*10f0*/  NOP ;  /* 0x0000000000007918 */ /* 0x000fe20000000000 */
[----:B------:R-:W-:-:S05]  /*1100*/  CS2R.32 R167, SR_CgaSize ;  /* 0x0000000000a77805 */ /* 0x000fca0000008a00 */
[----:B------:R-:W-:-:S05]  /*1110*/  IMAD R167, R167, -0xa0, RZ ;  /* 0xffffff60a7a77824 */ /* 0x000fca00078e02ff */
[----:B------:R-:W-:-:S14]  /*1120*/  R2UR UR6, R167 ;  /* 0x00000000a70672ca */ /* 0x000fdc00000e0000 */
[----:B------:R-:W4:Y:S01]  /*1130*/  LDCU UR6, c[0x0][UR6+0x2b4] ;  /* 0x00005680060677ac */ /* 0x000f220008000800 */
[----:B------:R-:W1:Y:S08]  /*1140*/  S2UR UR4, SR_CTAID.Y ;  /* 0x00000000000479c3 */ /* 0x000e700000002600 */
[----:B------:R-:W4:Y:S01]  /*1150*/  LDC R9, c[0x0][0xb24] ;  /* 0x0002c900ff097b82 */ /* 0x000f220000000800 */
[----:B--2---:R-:W-:-:S02]  /*1160*/  I2FP.F32.U32 R4, UR5 ;  /* 0x0000000500047c45 */ /* 0x004fc40008201000 */
[----:B------:R-:W-:-:S05]  /*1170*/  CS2R.32 R5, SR_CgaSize ;  /* 0x0000000000057805 */ /* 0x000fca0000008a00 */
[----:B------:R-:W-:-:S06]  /*1180*/  IMAD R5, R5, -0xa0, RZ ;  /* 0xffffff6005057824 */ /* 0x000fcc00078e02ff */
[----:B------:R-:W2:Y:S01]  /*1190*/  LDC R5, c[0x0][R5+0x2a0] ;  /* 0x0000a80005057b82 */ /* 0x000ea20000000800 */
[----:B------:R-:W-:Y:S01]  /*11a0*/  MOV R167, UR5 ;  /* 0x0000000500a77c02 */ /* 0x000fe20008000f00 */
[----:B---3--:R-:W-:Y:S01]  /*11b0*/  FMUL R4, R4, UR7 ;  /* 0x0000000704047c20 */ /* 0x008fe20008400000 */
[----:B-1----:R-:W-:Y:S02]  /*11c0*/  I2FP.F32.U32 R2, UR4 ;  /* 0x0000000400027c45 */ /* 0x002fe40008201000 */
[----:B------:R-:W-:-:S05]  /*11d0*/  CS2R.32 R3, SR_CgaSize ;  /* 0x0000000000037805 */ /* 0x000fca0000008a00 */
[----:B------:R-:W-:-:S06]  /*11e0*/  IMAD R3, R3, -0xa0, RZ ;  /* 0xffffff6003037824 */ /* 0x000fcc00078e02ff */
[----:B------:R-:W1:Y:S01]  /*11f0*/  LDC R3, c[0x0][R3+0x2a4] ;  /* 0x0000a90003037b82 */ /* 0x000e620000000800 */
[----:B------:R-:W3:Y:S01]  /*1200*/  F2I.U32.TRUNC.NTZ R166, R4 ;  /* 0x0000000400a67305 */ /* 0x000ee2000020f000 */
[----:B------:R-:W-:Y:S01]  /*1210*/  MOV R165, UR4 ;  /* 0x0000000400a57c02 */ /* 0x000fe20008000f00 */
[----:B----4-:R-:W-:-:S05]  /*1220*/  FMUL R2, R2, UR6 ;  /* 0x0000000602027c20 */ /* 0x010fca0008400000 */
[----:B------:R-:W-:Y:S01]  /*1230*/  BAR.SYNC.DEFER_BLOCKING 0x0 ;  /* 0x0000000000007b1d */ /* 0x000fe20000010000 */
[----:B------:R-:W-:-:S05]  /*1240*/  ISETP.GE.AND P0, PT, R9, 0x1, PT ;  /* 0x000000010900780c */ /* 0x000fca0003f06270 */
[----:B------:R-:W4:Y:S02]  /*1250*/  F2I.U32.TRUNC.NTZ R164, R2 ;  /* 0x0000000200a47305 */ /* 0x000f24000020f000 */
[----:B------:R-:W1:Y:S01]  /*1260*/  S2UR UR36, SR_CTAID.Z ;  /* 0x00000000002479c3 */ /* 0x000e620000002700 */
[----:B---3--:R-:W-:-:S05]  /*1270*/  IADD3 R166, PT, PT, -R166, RZ, RZ ;  /* 0x000000ffa6a67210 */ /* 0x008fca0007ffe1ff */
[----:B--2---:R-:W-:Y:S01]  /*1280*/  IMAD R166, R5, R166, UR5 ;  /* 0x0000000505a67e24 */ /* 0x004fe2000f8e02a6 */
[----:B----4-:R-:W-:-:S05]  /*1290*/  IADD3 R164, PT, PT, -R164, RZ, RZ ;  /* 0x000000ffa4a47210 */ /* 0x010fca0007ffe1ff */
[----:B-1----:R-:W-:Y:S01]  /*12a0*/  IMAD R164, R3, R164, UR4 ;  /* 0x0000000403a47e24 */ /* 0x002fe2000f8e02a4 */
[----:B------:R-:W-:Y:S06]  /*12b0*/  @!P0 BRA `(.L_x_16) ;  /* 0x0000000000b88947 */ /* 0x000fec0003800000 */
[----:B------:R-:W1:Y:S01]  /*12c0*/  LDC.64 R4, c[0x0][0xb18] ;  /* 0x0002c600ff047b82 */ /* 0x000e620000000a00 */
[----:B------:R-:W-:-:S07]  /*12d0*/  ISETP.NE.AND P0, PT, R9, 0x1, PT ;  /* 0x000000010900780c */ /* 0x000fce0003f05270 */
[----:B------:R-:W2:Y:S08]  /*12e0*/  LDC R10, c[0x0][0xb0c] ;  /* 0x0002c300ff0a7b82 */ /* 0x000eb00000000800 */
[----:B------:R-:W3:Y:S08]  /*12f0*/  LDC R11, c[0x0][0x370] ;  /* 0x0000dc00ff0b7b82 */ /* 0x000ef00000000800 */
[----:B------:R-:W4:Y:S01]  /*1300*/  LDC R12, c[0x0][0x374] ;  /* 0x0000dd00ff0c7b82 */ /* 0x000f220000000800 */
[----:B-1----:R-:W-:-:S07]  /*1310*/  ISETP.NE.AND P1, PT, R4, 0x1, PT ;  /* 0x000000010400780c */ /* 0x002fce0003f25270 */
[----:B------:R-:W3:Y:S01]  /*1320*/  LDC.64 R6, c[0x0][0xb10] ;  /* 0x0002c400ff067b82 */ /* 0x000ee20000000a00 */
[----:B--2---:R-:W-:-:S07]  /*1330*/  ISETP.NE.AND P2, PT, R10, 0x1, PT ;  /* 0x000000010a00780c */ /* 0x004fce0003f45270 */
[----:B------:R-:W1:Y:S08]  /*1340*/  LDC R8, c[0x0][0xb20] ;  /* 0x0002c800ff087b82 */ /* 0x000e700000000800 */
[----:B------:R-:W2:Y:S01]  /*1350*/  LDC.64 R2, c[0x0][0xb28] ;  /* 0x0002ca00ff027b82 */ /* 0x000ea20000000a00 */
[----:B----4-:R-:W-:-:S04]  /*1360*/  IMAD.HI.U32 R13, R12, R5, RZ ;  /* 0x000000050c0d7227 */ /* 0x010fc800078e00ff */
[----:B------:R-:W-:-:S04]  /*1370*/  IMAD.HI.U32 R5, R165, R5, RZ ;  /* 0x00000005a5057227 */ /* 0x000fc800078e00ff */
[----:B---3--:R-:W-:-:S04]  /*1380*/  IMAD.HI.U32 R14, R11, R6, RZ ;  /* 0x000000060b0e7227 */ /* 0x008fc800078e00ff */
[----:B------:R-:W-:Y:S01]  /*1390*/  IMAD.HI.U32 R16, R167, R6, RZ ;  /* 0x00000006a7107227 */ /* 0x000fe200078e00ff */
[-C--:B------:R-:W-:Y:S02]  /*13a0*/  @P2 SHF.R.U32.HI R11, RZ, R7.reuse, R14 ;  /* 0x00000007ff0b2219 */ /* 0x080fe4000001160e */
[-C--:B-1----:R-:W-:Y:S02]  /*13b0*/  @P1 SHF.R.U32.HI R12, RZ, R8.reuse, R13 ;  /* 0x00000008ff0c1219 */ /* 0x082fe4000001160d */
[----:B------:R-:W-:Y:S02]  /*13c0*/  SHF.R.U32.HI R8, RZ, R8, R5 ;  /* 0x00000008ff087219 */ /* 0x000fe40000011605 */
[----:B------:R-:W-:Y:S02]  /*13d0*/  SHF.R.U32.HI R16, RZ, R7, R16 ;  /* 0x00000007ff107219 */ /* 0x000fe40000011610 */
[----:B------:R-:W-:Y:S01]  /*13e0*/  SEL R5, R165, R8, !P1 ;  /* 0x00000008a5057207 */ /* 0x000fe20004800000 */
[----:B--2---:R-:W-:Y:S01]  /*13f0*/  IMAD.HI.U32 R14, R12, R2, RZ ;  /* 0x000000020c0e7227 */ /* 0x004fe200078e00ff */
[----:B------:R-:W-:-:S03]  /*1400*/  SEL R7, R167, R16, !P2 ;  /* 0x00000010a7077207 */ /* 0x000fc60005000000 */
[----:B------:R-:W-:Y:S01]  /*1410*/  IMAD.HI.U32 R6, R11, R2, RZ ;  /* 0x000000020b067227 */ /* 0x000fe200078e00ff */
[----:B------:R-:W-:-:S04]  /*1420*/  @P0 SHF.R.U32.HI R12, RZ, R3, R14 ;  /* 0x00000003ff0c0219 */ /* 0x000fc8000001160e */
[----:B------:R-:W-:Y:S01]  /*1430*/  @P0 SHF.R.U32.HI R11, RZ, R3, R6 ;  /* 0x00000003ff0b0219 */ /* 0x000fe20000011606 */
[----:B------:R-:W-:-:S04]  /*1440*/  IMAD R12, R12, R9, RZ ;  /* 0x000000090c0c7224 */ /* 0x000fc800078e02ff */
[----:B------:R-:W-:Y:S01]  /*1450*/  IMAD R6, R11, R9, RZ ;  /* 0x000000090b067224 */ /* 0x000fe200078e02ff */
[----:B------:R-:W-:-:S04]  /*1460*/  ISETP.GE.AND P1, PT, R5, R12, PT ;  /* 0x0000000c0500720c */ /* 0x000fc80003f26270 */
[----:B------:R-:W-:Y:S01]  /*1470*/  ISETP.GE.OR P1, PT, R7, R6, P1 ;  /* 0x000000060700720c */ /* 0x000fe20000f26670 */
[----:B------:R-:W-:-:S05]  /*1480*/  IMAD.HI.U32 R6, R5, R2, RZ ;  /* 0x0000000205067227 */ /* 0x000fca00078e00ff */
[----:B------:R-:W-:-:S04]  /*1490*/  SHF.R.U32.HI R6, RZ, R3, R6 ;  /* 0x00000003ff067219 */ /* 0x000fc80000011606 */
[----:B------:R-:W-:-:S03]  /*14a0*/  SEL R6, R5, R6, !P0 ;  /* 0x0000000605067207 */ /* 0x000fc60004000000 */
[----:B------:R-:W-:Y:S01]  /*14b0*/  @!P1 IMAD.HI.U32 R8, R7, R2, RZ ;  /* 0x0000000207089227 */ /* 0x000fe200078e00ff */
[----:B------:R-:W-:-:S04]  /*14c0*/  IADD3 R2, PT, PT, -R6, RZ, RZ ;  /* 0x000000ff06027210 */ /* 0x000fc80007ffe1ff */
[----:B------:R-:W-:Y:S01]  /*14d0*/  @!P1 SHF.R.U32.HI R8, RZ, R3, R8 ;  /* 0x00000003ff089219 */ /* 0x000fe20000011608 */
[----:B------:R-:W-:-:S03]  /*14e0*/  IMAD R2, R9, R2, R5 ;  /* 0x0000000209027224 */ /* 0x000fc600078e0205 */
[----:B------:R-:W-:Y:S02]  /*14f0*/  @!P1 SEL R3, R7, R8, !P0 ;  /* 0x0000000807039207 */ /* 0x000fe40004000000 */
[----:B------:R-:W-:-:S03]  /*1500*/  IADD3 R8, PT, PT, -R5, RZ, RZ ;  /* 0x000000ff05087210 */ /* 0x000fc60007ffe1ff */
[--C-:B------:R-:W-:Y:S02]  /*1510*/  @!P1 IMAD.IADD R6, R6, 0x1, -R3.reuse ;  /* 0x0000000106069824 */ /* 0x100fe400078e0a03 */
[----:B------:R-:W-:Y:S01]  /*1520*/  @!P1 IMAD R3, R2, R11, R3 ;  /* 0x0000000b02039224 */ /* 0x000fe200078e0203 */
[----:B------:R-:W-:Y:S01]  /*1530*/  IADD3 R2, PT, PT, -R7, RZ, RZ ;  /* 0x000000ff07027210 */ /* 0x000fe20007ffe1ff */
[----:B------:R-:W-:Y:S02]  /*1540*/  @!P1 IMAD R5, R6, R9, R7 ;  /* 0x0000000906059224 */ /* 0x000fe400078e0207 */
[----:B------:R-:W-:Y:S02]  /*1550*/  IMAD R8, R4, R8, R165 ;  /* 0x0000000804087224 */ /* 0x000fe400078e02a5 */
[----:B------:R-:W-:Y:S02]  /*1560*/  @!P1 IMAD.MOV.U32 R7, RZ, RZ, R3 ;  /* 0x000000ffff079224 */ /* 0x000fe400078e0003 */
[----:B------:R-:W-:-:S02]  /*1570*/  IMAD R2, R10, R2, R167 ;  /* 0x000000020a027224 */ /* 0x000fc400078e02a7 */
[----:B------:R-:W-:Y:S02]  /*1580*/  IMAD R165, R5, R4, R8 ;  /* 0x0000000405a57224 */ /* 0x000fe400078e0208 */
[----:B------:R-:W-:Y:S02]  /*1590*/  IMAD R167, R7, R10, R2 ;  /* 0x0000000a07a77224 */ /* 0x000fe400078e0202 */
.L_x_16:
[----:B------:R-:W1:Y:S01]  /*15a0*/  LDCU UR4, c[0x0][0xb30] ;  /* 0x00016600ff0477ac */ /* 0x000e620008000800 */
[----:B------:R-:W2:Y:S08]  /*15b0*/  S2UR UR37, SR_CgaCtaId ;  /* 0x00000000002579c3 */ /* 0x000eb00000008800 */
[----:B------:R-:W3:Y:S01]  /*15c0*/  LDC R72, c[0x0][0xb24] ;  /* 0x0002c900ff487b82 */ /* 0x000ee20000000800 */
[----:B-1----:R-:W-:-:S09]  /*15d0*/  UISETP.NE.AND UP1, UPT, UR4, 0x1, UPT ;  /* 0x000000010400788c */ /* 0x002fd2000bf25270 */
[----:B--2---:R-:W-:Y:S05]  /*15e0*/  BRA.U UP1, `(.L_x_17) ;  /* 0x0000000101407547 */ /* 0x004fea000b800000 */
[----:B------:R-:W1:Y:S08]  /*15f0*/  LDC.64 R4, c[0x0][0xb10] ;  /* 0x0002c400ff047b82 */ /* 0x000e700000000a00 */
[----:B------:R-:W2:Y:S08]  /*1600*/  LDC.64 R2, c[0x0][0xb18] ;  /* 0x0002c600ff027b82 */ /* 0x000eb00000000a00 */
[----:B------:R-:W4:Y:S08]  /*1610*/  LDC R6, c[0x0][0xb20] ;  /* 0x0002c800ff067b82 */ /* 0x000f300000000800 */
[----:B------:R-:W3:Y:S01]  /*1620*/  LDC R8, c[0x0][0xb0c] ;  /* 0x0002c300ff087b82 */ /* 0x000ee20000000800 */
[----:B-1----:R-:W-:-:S05]  /*1630*/  IMAD.HI.U32 R4, R167, R4, RZ ;  /* 0x00000004a7047227 */ /* 0x002fca00078e00ff */
[----:B------:R-:W-:Y:S01]  /*1640*/  SHF.R.U32.HI R4, RZ, R5, R4 ;  /* 0x00000005ff047219 */ /* 0x000fe20000011604 */
[----:B--2---:R-:W-:Y:S01]  /*1650*/  IMAD.HI.U32 R3, R165, R3, RZ ;  /* 0x00000003a5037227 */ /* 0x004fe200078e00ff */
[----:B------:R-:W-:-:S04]  /*1660*/  ISETP.NE.AND P0, PT, R2, 0x1, PT ;  /* 0x000000010200780c */ /* 0x000fc80003f05270 */
[----:B----4-:R-:W-:-:S04]  /*1670*/  SHF.R.U32.HI R6, RZ, R6, R3 ;  /* 0x00000006ff067219 */ /* 0x010fc80000011603 */
[----:B------:R-:W-:Y:S02]  /*1680*/  SEL R3, R165, R6, !P0 ;  /* 0x00000006a5037207 */ /* 0x000fe40004000000 */
[----:B---3--:R-:W-:-:S04]  /*1690*/  ISETP.NE.AND P1, PT, R8, 0x1, PT ;  /* 0x000000010800780c */ /* 0x008fc80003f25270 */
[----:B------:R-:W-:-:S05]  /*16a0*/  SEL R4, R167, R4, !P1 ;  /* 0x00000004a7047207 */ /* 0x000fca0004800000 */
[----:B------:R-:W-:Y:S02]  /*16b0*/  IMAD.IADD R5, R3, 0x1, -R4 ;  /* 0x0000000103057824 */ /* 0x000fe400078e0a04 */
[----:B------:R-:W-:Y:S02]  /*16c0*/  IMAD.IADD R3, R4, 0x1, -R3 ;  /* 0x0000000104037824 */ /* 0x000fe400078e0a03 */
[----:B------:R-:W-:Y:S02]  /*16d0*/  IMAD R167, R5, R8, R167 ;  /* 0x0000000805a77224 */ /* 0x000fe400078e02a7 */
[----:B------:R-:W-:-:S07]  /*16e0*/  IMAD R165, R3, R2, R165 ;  /* 0x0000000203a57224 */ /* 0x000fce00078e02a5 */
.L_x_17:
[----:B------:R-:W-:Y:S01]  /*16f0*/  BAR.SYNC.DEFER_BLOCKING 0x0 ;  /* 0x0000000000007b1d */ /* 0x000fe20000010000 */
[----:B------:R-:W-:Y:S01]  /*1700*/  UISETP.NE.AND UP1, UPT, UR8, 0x2, UPT ;  /* 0x000000020800788c */ /* 0x000fe2000bf25270 */
[----:B------:R-:W-:Y:S02]  /*1710*/  ISETP.NE.OR P5, PT, R0, 0x2, !P5 ;  /* 0x000000020000780c */ /* 0x000fe40006fa5670 */
[----:B------:R-:W-:-:S06]  /*1720*/  LOP3.LUT R2, R176, 0x1f, RZ, 0xc0, !PT ;  /* 0x0000001fb0027812 */ /* 0x000fcc00078ec0ff */
[----:B------:R-:W-:Y:S05]  /*1730*/  BRA.U UP1, `(.L_x_18) ;  /* 0x0000002101987547 */ /* 0x000fea000b800000 */
[----:B------:R-:W1:Y:S01]  /*1740*/  LDCU UR13, c[0x0][0x38c] ;  /* 0x00007180ff0d77ac */ /* 0x000e620008000800 */
[----:B------:R-:W2:Y:S01]  /*1750*/  LDC R9, c[0x0][0x370] ;  /* 0x0000dc00ff097b82 */ /* 0x000ea20000000800 */
[----:B------:R-:W-:Y:S01]  /*1760*/  PLOP3.LUT P1, PT, PT, PT, UP2, 0x80, 0x8 ;  /* 0x000000000008781c */ /* 0x000fe20003f2f028 */
[----:B------:R-:W-:Y:S01]  /*1770*/  HFMA2 R12, -RZ, RZ, 0, 0 ;  /* 0x00000000ff0c7431 */ /* 0x000fe200000001ff */
[----:B------:R-:W-:Y:S01]  /*1780*/  ISETP.EQ.OR P4, PT, R2, RZ, P5 ;  /* 0x000000ff0200720c */ /* 0x000fe20002f82670 */
[----:B------:R-:W-:Y:S01]  /*1790*/  IMAD.MOV.U32 R15, RZ, RZ, 0x1 ;  /* 0x00000001ff0f7424 */ /* 0x000fe200078e00ff */
[----:B------:R-:W-:Y:S01]  /*17a0*/  PLOP3.LUT P1, PT, P1, PT, PT, 0x8, 0x80 ;  /* 0x000000000080781c */ /* 0x000fe20000f2e170 */
[----:B------:R-:W-:Y:S01]  /*17b0*/  IMAD.MOV.U32 R14, RZ, RZ, RZ ;  /* 0x000000ffff0e7224 */ /* 0x000fe200078e00ff */
[----:B------:R-:W-:Y:S01]  /*17c0*/  MOV R8, 0x1 ;  /* 0x0000000100087802 */ /* 0x000fe20000000f00 */
[----:B------:R-:W4:Y:S01]  /*17d0*/  LDC R0, c[0x0][0x374] ;  /* 0x0000dd00ff007b82 */ /* 0x000f220000000800 */
[----:B------:R-:W-:Y:S01]  /*17e0*/  IMAD.MOV.U32 R10, RZ, RZ, RZ ;  /* 0x000000ffff0a7224 */ /* 0x000fe200078e00ff */
[----:B------:R-:W2:Y:S01]  /*17f0*/  LDCU.64 UR22, c[0x0][0x348] ;  /* 0x00006900ff1677ac */ /* 0x000ea20008000a00 */
[----:B------:R-:W-:Y:S01]  /*1800*/  UMOV UR6, URZ ;  /* 0x000000ff00067c82 */ /* 0x000fe20008000000 */
[----:B-1----:R-:W-:-:S04]  /*1810*/  UIADD3 UR5, UPT, UPT, UR13, 0x1f, URZ ;  /* 0x0000001f0d057890 */ /* 0x002fc8000fffe0ff */
[----:B------:R-:W-:-:S04]  /*1820*/  USHF.R.S32.HI UR4, URZ, 0x1f, UR5 ;  /* 0x0000001fff047899 */ /* 0x000fc80008011405 */
[----:B------:R-:W-:-:S04]  /*1830*/  ULEA.HI UR4, UR4, UR5, URZ, 0x5 ;  /* 0x0000000504047291 */ /* 0x000fc8000f8f28ff */
[----:B------:R-:W-:Y:S02]  /*1840*/  USHF.R.S32.HI UR15, URZ, 0x5, UR4 ;  /* 0x00000005ff0f7899 */ /* 0x000fe40008011404 */
[----:B------:R-:W-:Y:S02]  /*1850*/  UIADD3 UR4, UPT, UPT, UR13, -0x1, URZ ;  /* 0xffffffff0d047890 */ /* 0x000fe4000fffe0ff */
[----:B------:R-:W-:Y:S02]  /*1860*/  UISETP.LT.U32.AND UP0, UPT, UR15, 0x22, UPT ;  /* 0x000000220f00788c */ /* 0x000fe4000bf01070 */
[----:B------:R-:W-:Y:S02]  /*1870*/  UISETP.GE.U32.AND UP1, UPT, UR4, -0x3f, UPT ;  /* 0xffffffc10400788c */ /* 0x000fe4000bf26070 */
[----:B------:R-:W-:Y:S02]  /*1880*/  USEL UR14, UR15, 0x22, UP0 ;  /* 0x000000220f0e7887 */ /* 0x000fe40008000000 */
[----:B------:R-:W-:-:S02]  /*1890*/  UIADD3 UR13, UPT, UPT, UR13, 0x3e, URZ ;  /* 0x0000003e0d0d7890 */ /* 0x000fc4000fffe0ff */
[----:B------:R-:W-:Y:S02]  /*18a0*/  UIADD3 UR5, UPT, UPT, UR14, -0x1, URZ ;  /* 0xffffffff0e057890 */ /* 0x000fe4000fffe0ff */
[----:B------:R-:W-:-:S03]  /*18b0*/  UIADD3 UR7, UPT, UPT, UR15, -UR14, URZ ;  /* 0x8000000e0f077290 */ /* 0x000fc6000fffe0ff */
[----:B------:R-:W-:-:S04]  /*18c0*/  @UP1 UIADD3 UR5, UPT, UPT, UR14, URZ, URZ ;  /* 0x000000ff0e051290 */ /* 0x000fc8000fffe0ff */
[----:B--2---:R-:W-:-:S12]  /*18d0*/  UIADD3 UR5, UPT, UPT, UR5, 0x1, URZ ;  /* 0x0000000105057890 */ /* 0x004fd8000fffe0ff */
.L_x_36:
[----:B------:R-:W-:Y:S01]  /*18e0*/  UISETP.NE.AND UP0, UPT, UR37, URZ, UPT ;  /* 0x000000ff2500728c */ /* 0x000fe2000bf05270 */
[----:B------:R-:W1:Y:S08]  /*18f0*/  S2UR UR37, SR_CgaCtaId ;  /* 0x00000000002579c3 */ /* 0x000e700000008800 */
[----:B------:R-:W-:Y:S05]  /*1900*/  BRA.U UP0, `(.L_x_19) ;  /* 0x0000000100347547 */ /* 0x000fea000b800000 */
[----:B------:R-:W2:Y:S01]  /*1910*/  S2R R2, SR_CgaCtaId ;  /* 0x0000000000027919 */ /* 0x000ea20000008800 */
[----:B------:R-:W-:-:S04]  /*1920*/  MOV R3, 0x400 ;  /* 0x0000040000037802 */ /* 0x000fc80000000f00 */
[----:B--2---:R-:W-:Y:S02]  /*1930*/  LEA R3, R2, R3, 0x18 ;  /* 0x0000000302037211 */ /* 0x004fe400078ec0ff */
[----:B------:R-:W-:-:S03]  /*1940*/  SHF.L.U32 R2, R8, 0x1f, RZ ;  /* 0x0000001f08027819 */ /* 0x000fc600000006ff */
[----:B------:R-:W-:-:S04]  /*1950*/  IMAD R3, R10, 0x8, R3 ;  /* 0x000000080a037824 */ /* 0x000fc800078e0203 */
[----:B------:R-:W2:Y:S02]  /*1960*/  SYNCS.PHASECHK.TRANS64.TRYWAIT P0, [R3+URZ+0x2b0], R2 ;  /* 0x0002b002030075a7 */ /* 0x000ea400080011ff */
[----:B--2---:R-:W-:Y:S05]  /*1970*/  @!P0 BRA `(.L_x_20) ;  /* 0x0000006400208947 */ /* 0x004fea0003800000 */
.L_x_126:
[----:B------:R-:W-:Y:S01]  /*1980*/  VIADD R10, R10, 0x1 ;  /* 0x000000010a0a7836 */ /* 0x000fe20000000000 */
[----:B------:R2:W-:Y:S04]  /*1990*/  SYNCS.ARRIVE.TRANS64.A1T0 RZ, [R3+URZ+0x2a0], RZ ;  /* 0x0002a0ff03ff79a7 */ /* 0x0005e800081000ff */
[----:B------:R-:W-:-:S04]  /*19a0*/  ISETP.NE.AND P0, PT, R10, 0x2, PT ;  /* 0x000000020a00780c */ /* 0x000fc80003f05270 */
[----:B------:R-:W-:Y:S02]  /*19b0*/  SEL R10, R10, RZ, P0 ;  /* 0x000000ff0a0a7207 */ /* 0x000fe40000000000 */
[----:B--2---:R-:W-:-:S04]  /*19c0*/  SEL R3, RZ, 0x1, P0 ;  /* 0x00000001ff037807 */ /* 0x004fc80000000000 */
[----:B------:R-:W-:-:S07]  /*19d0*/  LOP3.LUT R8, R8, R3, RZ, 0x3c, !PT ;  /* 0x0000000308087212 */ /* 0x000fce00078e3cff */
.L_x_19:
[----:B------:R-:W-:Y:S01]  /*19e0*/  UMOV UR4, 0x400 ;  /* 0x0000040000047882 */ /* 0x000fe20000000000 */
[----:B------:R-:W-:Y:S01]  /*19f0*/  SHF.L.U32 R2, R15, 0x1f, RZ ;  /* 0x0000001f0f027819 */ /* 0x000fe200000006ff */
[----:B-1----:R-:W-:Y:S01]  /*1a00*/  ULEA UR4, UR37, UR4, 0x18 ;  /* 0x0000000425047291 */ /* 0x002fe2000f8ec0ff */
[----:B------:R-:W-:Y:S01]  /*1a10*/  R2UR UR35, R167 ;  /* 0x00000000a72372ca */ /* 0x000fe200000e0000 */
[----:B------:R-:W-:Y:S01]  /*1a20*/  UISETP.GE.U32.AND UP0, UPT, UR13, 0x3f, UPT ;  /* 0x0000003f0d00788c */ /* 0x000fe2000bf06070 */
[----:B------:R-:W-:Y:S01]  /*1a30*/  R2UR UR11, R165 ;  /* 0x00000000a50b72ca */ /* 0x000fe200000e0000 */
[----:B------:R-:W-:Y:S01]  /*1a40*/  ULEA UR8, UR6, UR4, 0x3 ;  /* 0x0000000406087291 */ /* 0x000fe2000f8e18ff */
[----:B------:R-:W-:-:S08]  /*1a50*/  UMOV UR24, URZ ;  /* 0x000000ff00187c82 */ /* 0x000fd00008000000 */
[----:B------:R1:W2:Y:S01]  /*1a60*/  SYNCS.PHASECHK.TRANS64.TRYWAIT P0, [UR8+0x110], R2 ;  /* 0x00011002ff0075a7 */ /* 0x0002a20008001108 */
[----:B------:R-:W-:Y:S02]  /*1a70*/  USHF.L.U32 UR35, UR35, 0x7, URZ ;  /* 0x0000000723237899 */ /* 0x000fe400080006ff */
[----:B------:R-:W-:Y:S01]  /*1a80*/  USHF.L.U32 UR11, UR11, 0x6, URZ ;  /* 0x000000060b0b7899 */ /* 0x000fe200080006ff */
[----:B------:R-:W-:Y:S11]  /*1a90*/  BRA.U !UP0, `(.L_x_21) ;  /* 0x0000000108a87547 */ /* 0x000ff6000b800000 */
[----:B------:R-:W-:Y:S01]  /*1aa0*/  UMOV UR16, URZ ;  /* 0x000000ff00107c82 */ /* 0x000fe20008000000 */
[----:B------:R-:W-:-:S05]  /*1ab0*/  UMOV UR17, UR6 ;  /* 0x0000000600117c82 */ /* 0x000fca0008000000 */
.L_x_26:
[----:B-1----:R-:W-:Y:S01]  /*1ac0*/  ULEA UR33, UR17, UR4, 0x3 ;  /* 0x0000000411217291 */ /* 0x002fe2000f8e18ff */
[----:B--2---:R-:W-:Y:S01]  /*1ad0*/  @!P5 MOV R3, 0x1800 ;  /* 0x000018000003d802 */ /* 0x004fe20000000f00 */
[----:B--2---:R-:W-:Y:S10]  /*1ae0*/  @P0 BRA `(.L_x_22) ;  /* 0x00000000000c0947 */ /* 0x004ff40003800000 */
[----:B------:R-:W-:-:S04]  /*1af0*/  SHF.L.U32 R5, R15, 0x1f, RZ ;  /* 0x0000001f0f057819 */ /* 0x000fc800000006ff */
[----:B------:R-:W2:Y:S02]  /*1b00*/  SYNCS.PHASECHK.TRANS64.TRYWAIT P0, [UR33+0x110], R5 ;  /* 0x00011005ff0075a7 */ /* 0x000ea40008001121 */
[----:B--2---:R-:W-:Y:S05]  /*1b10*/  @!P0 BRA `(.L_x_23) ;  /* 0x0000006000cc8947 */ /* 0x004fea0003800000 */
.L_x_22:
[----:B------:R2:W-:Y:S01]  /*1b20*/  @!P5 SYNCS.ARRIVE.TRANS64 RZ, [UR33], R3 ;  /* 0x00000003ffffd9a7 */ /* 0x0005e20008000021 */
[----:B------:R-:W-:Y:S04]  /*1b30*/  BSSY.RECONVERGENT B0, `(.L_x_24) ;  /* 0x0000003000007945 */ /* 0x000fe80003800200 */
[----:B------:R-:W-:Y:S05]  /*1b40*/  @P4 BRA `(.L_x_25) ;  /* 0x0000000000044947 */ /* 0x000fea0003800000 */
[----:B------:R-:W-:Y:S05]  /*1b50*/  BPT.TRAP 0x1 ;  /* 0x000000040000795c */ /* 0x000fea0000300000 */
.L_x_25:
[----:B------:R-:W-:Y:S05]  /*1b60*/  BSYNC.RECONVERGENT B0 ;  /* 0x0000000000007941 */ /* 0x000fea0003800200 */
.L_x_24:
[----:B------:R-:W-:Y:S02]  /*1b70*/  UIADD3 UR6, UPT, UPT, UR17, 0x1, URZ ;  /* 0x0000000111067890 */ /* 0x000fe4000fffe0ff */
[----:B------:R-:W-:Y:S02]  /*1b80*/  ULEA UR32, UR17, UR4, 0xc ;  /* 0x0000000411207291 */ /* 0x000fe4000f8e60ff */
[----:B------:R-:W-:Y:S02]  /*1b90*/  UISETP.NE.AND UP0, UPT, UR6, 0x22, UPT ;  /* 0x000000220600788c */ /* 0x000fe4000bf05270 */
[----:B------:R-:W-:Y:S02]  /*1ba0*/  UIADD3 UR26, UP1, UPT, UR22, 0x80, URZ ;  /* 0x00000080161a7890 */ /* 0x000fe4000ff3e0ff */
[----:B------:R-:W-:Y:S02]  /*1bb0*/  USEL UR9, URZ, 0x1, UP0 ;  /* 0x00000001ff097887 */ /* 0x000fe40008000000 */
[----:B------:R-:W-:-:S02]  /*1bc0*/  USEL UR6, UR6, URZ, UP0 ;  /* 0x000000ff06067287 */ /* 0x000fc40008000000 */
[----:B------:R-:W-:Y:S02]  /*1bd0*/  UIADD3 UR20, UP0, UPT, UR22, 0x180, URZ ;  /* 0x0000018016147890 */ /* 0x000fe4000ff1e0ff */
[----:B------:R-:W-:Y:S01]  /*1be0*/  ULEA UR8, UR6, UR4, 0x3 ;  /* 0x0000000406087291 */ /* 0x000fe2000f8e18ff */
[----:B------:R-:W-:Y:S01]  /*1bf0*/  LOP3.LUT R15, R15, UR9, RZ, 0x3c, !PT ;  /* 0x000000090f0f7c12 */ /* 0x000fe2000f8e3cff */
[----:B------:R-:W-:Y:S02]  /*1c00*/  USHF.L.U32 UR34, UR16, 0x5, URZ ;  /* 0x0000000510227899 */ /* 0x000fe400080006ff */
[----:B------:R-:W-:Y:S01]  /*1c10*/  UIADD3.X UR27, UPT, UPT, URZ, UR23, URZ, UP1, !UPT ;  /* 0x00000017ff1b7290 */ /* 0x000fe20008ffe4ff */
[----:B-1----:R-:W-:Y:S01]  /*1c20*/  SHF.L.U32 R2, R15, 0x1f, RZ ;  /* 0x0000001f0f027819 */ /* 0x002fe200000006ff */
[----:B------:R-:W-:Y:S02]  /*1c30*/  UIADD3 UR32, UPT, UPT, UR32, 0x4600, URZ ;  /* 0x0000460020207890 */ /* 0x000fe4000fffe0ff */
[----:B------:R-:W-:Y:S01]  /*1c40*/  UIADD3.X UR21, UPT, UPT, URZ, UR23, URZ, UP0, !UPT ;  /* 0x00000017ff157290 */ /* 0x000fe200087fe4ff */
[----:B------:R1:W1:Y:S01]  /*1c50*/  SYNCS.PHASECHK.TRANS64.TRYWAIT P0, [UR8+0x110], R2 ;  /* 0x00011002ff0075a7 */ /* 0x0002620008001108 */
[----:B------:R-:W-:Y:S01]  /*1c60*/  ULEA UR8, UR17, UR4, 0xb ;  /* 0x0000000411087291 */ /* 0x000fe2000f8e58ff */
[----:B------:R-:W-:Y:S01]  /*1c70*/  UMOV UR18, 0x0 ;  /* 0x0000000000127882 */ /* 0x000fe20000000000 */
[----:B------:R-:W-:-:S02]  /*1c80*/  UMOV UR19, 0x10000000 ;  /* 0x1000000000137882 */ /* 0x000fc40000000000 */
[----:B------:R-:W-:Y:S01]  /*1c90*/  UIADD3 UR8, UPT, UPT, UR8, 0x26600, URZ ;  /* 0x0002660008087890 */ /* 0x000fe2000fffe0ff */
[----:B------:R1:W-:Y:S01]  /*1ca0*/  UTMALDG.3D [UR32], [UR26], desc[UR18] ;  /* 0x000012201a0075b4 */ /* 0x0003e20008011000 */
[----:B------:R-:W-:Y:S01]  /*1cb0*/  UMOV UR12, UR36 ;  /* 0x00000024000c7c82 */ /* 0x000fe20008000000 */
[----:B------:R-:W-:Y:S01]  /*1cc0*/  UMOV UR9, UR33 ;  /* 0x0000002100097c82 */ /* 0x000fe20008000000 */
[----:B------:R-:W-:Y:S01]  /*1cd0*/  UMOV UR10, UR34 ;  /* 0x00000022000a7c82 */ /* 0x000fe20008000000 */
[----:B------:R-:W-:Y:S01]  /*1ce0*/  UIADD3 UR16, UPT, UPT, UR16, 0x1, URZ ;  /* 0x0000000110107890 */ /* 0x000fe2000fffe0ff */
[----:B------:R-:W-:Y:S01]  /*1cf0*/  UMOV UR24, UR5 ;  /* 0x0000000500187c82 */ /* 0x000fe20008000000 */
[----:B------:R-:W-:Y:S02]  /*1d00*/  UMOV UR17, UR6 ;  /* 0x0000000600117c82 */ /* 0x000fe40008000000 */
[----:B------:R1:W-:Y:S01]  /*1d10*/  UTMALDG.3D [UR8], [UR20], desc[UR18] ;  /* 0x00001208140075b4 */ /* 0x0003e20008011000 */
[----:B------:R-:W-:-:S09]  /*1d20*/  UISETP.NE.AND UP0, UPT, UR16, UR5, UPT ;  /* 0x000000051000728c */ /* 0x000fd2000bf05270 */
[----:B------:R-:W-:Y:S05]  /*1d30*/  BRA.U UP0, `(.L_x_26) ;  /* 0xfffffffd00607547 */ /* 0x000fea000b83ffff */
.L_x_21:
[----:B-1----:R-:W-:Y:S01]  /*1d40*/  ULEA UR8, UR6, UR4, 0x3 ;  /* 0x0000000406087291 */ /* 0x002fe2000f8e18ff */
[----:B------:R-:W-:Y:S01]  /*1d50*/  SHF.L.U32 R2, R15, 0x1f, RZ ;  /* 0x0000001f0f027819 */ /* 0x000fe200000006ff */
[----:B------:R-:W-:Y:S01]  /*1d60*/  @!P1 SYNCS.ARRIVE.TRANS64.A1T0 RZ, [UR4+0x238], RZ ;  /* 0x000238ffffff99a7 */ /* 0x000fe20008100004 */
[----:B------:R-:W-:-:S06]  /*1d70*/  UISETP.GT.AND UP0, UPT, UR15, UR14, UPT ;  /* 0x0000000e0f00728c */ /* 0x000fcc000bf04270 */
[----:B--2---:R1:W2:Y:S03]  /*1d80*/  SYNCS.PHASECHK.TRANS64.TRYWAIT P0, [UR8+0x110], R2 ;  /* 0x00011002ff0075a7 */ /* 0x0042a60008001108 */
[----:B------:R-:W-:Y:S05]  /*1d90*/  BRA.U !UP0, `(.L_x_27) ;  /* 0x0000000108ac7547 */ /* 0x000fea000b800000 */
[----:B------:R-:W-:Y:S01]  /*1da0*/  UIADD3 UR21, UPT, UPT, UR7, UR24, URZ ;  /* 0x0000001807157290 */ /* 0x000fe2000fffe0ff */
[----:B------:R-:W-:-:S11]  /*1db0*/  UMOV UR25, UR6 ;  /* 0x0000000600197c82 */ /* 0x000fd60008000000 */
.L_x_32:
[----:B-1----:R-:W-:Y:S01]  /*1dc0*/  ULEA UR17, UR25, UR4, 0x3 ;  /* 0x0000000419117291 */ /* 0x002fe2000f8e18ff */
[----:B--2---:R-:W-:Y:S01]  /*1dd0*/  @!P5 MOV R3, 0x1800 ;  /* 0x000018000003d802 */ /* 0x004fe20000000f00 */
[----:B--2---:R-:W-:Y:S10]  /*1de0*/  @P0 BRA `(.L_x_28) ;  /* 0x00000000000c0947 */ /* 0x004ff40003800000 */
[----:B------:R-:W-:-:S04]  /*1df0*/  SHF.L.U32 R5, R15, 0x1f, RZ ;  /* 0x0000001f0f057819 */ /* 0x000fc800000006ff */
[----:B------:R-:W2:Y:S02]  /*1e00*/  SYNCS.PHASECHK.TRANS64.TRYWAIT P0, [UR17+0x110], R5 ;  /* 0x00011005ff0075a7 */ /* 0x000ea40008001111 */
[----:B--2---:R-:W-:Y:S05]  /*1e10*/  @!P0 BRA `(.L_x_29) ;  /* 0x0000006000248947 */ /* 0x004fea0003800000 */
.L_x_28:
[----:B------:R2:W-:Y:S01]  /*1e20*/  @!P5 SYNCS.ARRIVE.TRANS64 RZ, [UR17], R3 ;  /* 0x00000003ffffd9a7 */ /* 0x0005e20008000011 */
[----:B------:R-:W-:Y:S04]  /*1e30*/  BSSY.RECONVERGENT B0, `(.L_x_30) ;  /* 0x0000003000007945 */ /* 0x000fe80003800200 */
[----:B------:R-:W-:Y:S05]  /*1e40*/  @P4 BRA `(.L_x_31) ;  /* 0x0000000000044947 */ /* 0x000fea0003800000 */
[----:B------:R-:W-:Y:S05]  /*1e50*/  BPT.TRAP 0x1 ;  /* 0x000000040000795c */ /* 0x000fea0000300000 */
.L_x_31:
[----:B------:R-:W-:Y:S05]  /*1e60*/  BSYNC.RECONVERGENT B0 ;  /* 0x0000000000007941 */ /* 0x000fea0003800200 */
.L_x_30:
        /* <DEDUP_REMOVED lines=10> */
[----:B------:R-:W-:Y:S01]  /*1f10*/  UIADD3 UR16, UPT, UPT, UR16, 0x4600, URZ ;  /* 0x0000460010107890 */ /* 0x000fe2000fffe0ff */
[----:B-1----:R-:W-:Y:S01]  /*1f20*/  SHF.L.U32 R2, R15, 0x1f, RZ ;  /* 0x0000001f0f027819 */ /* 0x002fe200000006ff */
[----:B------:R-:W-:Y:S02]  /*1f30*/  UIADD3.X UR31, UPT, UPT, URZ, UR23, URZ, UP1, !UPT ;  /* 0x00000017ff1f7290 */ /* 0x000fe40008ffe4ff */
[----:B------:R-:W-:Y:S01]  /*1f40*/  UIADD3.X UR29, UPT, UPT, URZ, UR23, URZ, UP0, !UPT ;  /* 0x00000017ff1d7290 */ /* 0x000fe200087fe4ff */
[----:B------:R1:W1:Y:S01]  /*1f50*/  SYNCS.PHASECHK.TRANS64.TRYWAIT P0, [UR8+0x110], R2 ;  /* 0x00011002ff0075a7 */ /* 0x0002620008001108 */
[----:B------:R-:W-:Y:S01]  /*1f60*/  ULEA UR8, UR25, UR4, 0xb ;  /* 0x0000000419087291 */ /* 0x000fe2000f8e58ff */
[----:B------:R-:W-:Y:S01]  /*1f70*/  UMOV UR26, 0x0 ;  /* 0x00000000001a7882 */ /* 0x000fe20000000000 */
[----:B------:R-:W-:-:S02]  /*1f80*/  UMOV UR27, 0x10000000 ;  /* 0x10000000001b7882 */ /* 0x000fc40000000000 */
[----:B------:R-:W-:Y:S01]  /*1f90*/  UIADD3 UR8, UPT, UPT, UR8, 0x26600, URZ ;  /* 0x0002660008087890 */ /* 0x000fe2000fffe0ff */
[----:B------:R-:W-:Y:S01]  /*1fa0*/  UMOV UR19, UR35 ;  /* 0x0000002300137c82 */ /* 0x000fe20008000000 */
[----:B------:R-:W-:Y:S01]  /*1fb0*/  UMOV UR20, UR36 ;  /* 0x0000002400147c82 */ /* 0x000fe20008000000 */
[----:B------:R-:W-:Y:S01]  /*1fc0*/  UMOV UR12, UR36 ;  /* 0x00000024000c7c82 */ /* 0x000fe20008000000 */
[----:B------:R-:W-:Y:S01]  /*1fd0*/  UMOV UR9, UR17 ;  /* 0x0000001100097c82 */ /* 0x000fe20008000000 */
[----:B------:R-:W-:Y:S01]  /*1fe0*/  UMOV UR10, UR18 ;  /* 0x00000012000a7c82 */ /* 0x000fe20008000000 */
[----:B------:R1:W-:Y:S01]  /*1ff0*/  UTMALDG.3D [UR16], [UR30], desc[UR26] ;  /* 0x00001a101e0075b4 */ /* 0x0003e20008011000 */
[----:B------:R-:W-:Y:S01]  /*2000*/  UIADD3 UR24, UPT, UPT, UR24, 0x1, URZ ;  /* 0x0000000118187890 */ /* 0x000fe2000fffe0ff */
[----:B------:R-:W-:-:S03]  /*2010*/  UMOV UR25, UR6 ;  /* 0x0000000600197c82 */ /* 0x000fc60008000000 */
[----:B------:R-:W-:Y:S01]  /*2020*/  UISETP.NE.AND UP0, UPT, UR24, UR21, UPT ;  /* 0x000000151800728c */ /* 0x000fe2000bf05270 */
[----:B------:R1:W-:Y:S08]  /*2030*/  UTMALDG.3D [UR8], [UR28], desc[UR26] ;  /* 0x00001a081c0075b4 */ /* 0x0003f00008011000 */
[----:B------:R-:W-:Y:S05]  /*2040*/  BRA.U UP0, `(.L_x_32) ;  /* 0xfffffffd005c7547 */ /* 0x000fea000b83ffff */
.L_x_27:
[----:B-1----:R-:W-:Y:S01]  /*2050*/  LEA R2, R14, UR4, 0x3 ;  /* 0x000000040e027c11 */ /* 0x002fe2000f8e18ff */
[----:B------:R-:W-:Y:S01]  /*2060*/  NOP ;  /* 0x0000000000007918 */ /* 0x000fe20000000000 */
[----:B--2---:R-:W-:Y:S02]  /*2070*/  SHF.L.U32 R3, R12, 0x1f, RZ ;  /* 0x0000001f0c037819 */ /* 0x004fe400000006ff */
[----:B------:R-:W-:Y:S02]  /*2080*/  LEA R4, R14, UR4, 0x4 ;  /* 0x000000040e047c11 */ /* 0x000fe4000f8e20ff */
[----:B------:R-:W1:Y:S02]  /*2090*/  SYNCS.PHASECHK.TRANS64.TRYWAIT P0, [R2+URZ+0x240], R3 ;  /* 0x00024003020075a7 */ /* 0x000e6400080011ff */
[----:B-1----:R-:W-:Y:S05]  /*20a0*/  @!P0 BRA `(.L_x_33) ;  /* 0x0000005c00988947 */ /* 0x002fea0003800000 */
.L_x_129:
[----:B------:R-:W2:Y:S01]  /*20b0*/  LDS.128 R4, [R4+0x2d0] ;  /* 0x0002d00004047984 */ /* 0x000ea20000000c00 */
[----:B---3--:R-:W-:Y:S01]  /*20c0*/  ISETP.GE.AND P0, PT, R72, 0x1, PT ;  /* 0x000000014800780c */ /* 0x008fe20003f06270 */
[----:B-1----:R-:W-:Y:S01]  /*20d0*/  VIADD R2, R2, 0x250 ;  /* 0x0000025002027836 */ /* 0x002fe20000000000 */
[----:B------:R-:W-:Y:S01]  /*20e0*/  @!PT LDS RZ, [RZ] ;  /* 0x00000000fffff984 */ /* 0x000fe20000000800 */
[----:B------:R-:W-:Y:S01]  /*20f0*/  @!PT LDS RZ, [RZ] ;  /* 0x00000000fffff984 */ /* 0x000fe20000000800 */
[----:B------:R-:W-:Y:S01]  /*2100*/  @!PT LDS RZ, [RZ] ;  /* 0x00000000fffff984 */ /* 0x000fe20000000800 */
[----:B------:R-:W-:Y:S01]  /*2110*/  @!PT LDS RZ, [RZ] ;  /* 0x00000000fffff984 */ /* 0x000fe20000000800 */
[----:B------:R1:W-:Y:S06]  /*2120*/  MEMBAR.ALL.CTA ;  /* 0x0000000000007992 */ /* 0x0003ec0000008000 */
[----:B-1----:R-:W1:Y:S01]  /*2130*/  FENCE.VIEW.ASYNC.S ;  /* 0x00000000000073c6 */ /* 0x002e620000000000 */
[----:B------:R-:W-:-:S04]  /*2140*/  PRMT R2, RZ, 0x654, R2 ;  /* 0x00000654ff027816 */ /* 0x000fc80000000002 */
[----:B-1----:R1:W-:Y:S01]  /*2150*/  SYNCS.ARRIVE.TRANS64.RED.A1T0 RZ, [R2+URZ], RZ ;  /* 0x000000ff02ff79a7 */ /* 0x0023e200081004ff */
[----:B--2---:R-:W-:-:S13]  /*2160*/  LOP3.LUT P2, RZ, R6, 0x1, RZ, 0xc0, !PT ;  /* 0x0000000106ff7812 */ /* 0x004fda000784c0ff */
[----:B------:R-:W-:Y:S01]  /*2170*/  @P2 SHF.R.U32.HI R3, RZ, 0x10, R5 ;  /* 0x00000010ff032819 */ /* 0x000fe20000011605 */
[----:B------:R-:W-:Y:S01]  /*2180*/  VOTEU.ANY UP0, P2 ;  /* 0x0000000000ff7886 */ /* 0x000fe20001000100 */
[----:B------:R-:W-:Y:S02]  /*2190*/  @P2 MOV R13, R4 ;  /* 0x00000004000d2202 */ /* 0x000fe40000000f00 */
[----:B------:R-:W-:Y:S02]  /*21a0*/  @P2 R2UR.BROADCAST UR8, R3 ;  /* 0x00000000030822ca */ /* 0x000fe400008e0000 */
[----:B------:R-:W-:-:S11]  /*21b0*/  @P2 LOP3.LUT R11, R5, 0xffff, RZ, 0xc0, !PT ;  /* 0x0000ffff050b2812 */ /* 0x000fd600078ec0ff */
[----:B------:R-:W-:Y:S01]  /*21c0*/  @UP0 UMOV UR36, UR8 ;  /* 0x0000000800240c82 */ /* 0x000fe20008000000 */
[----:B-1----:R-:W-:Y:S05]  /*21d0*/  @!P0 BRA `(.L_x_34) ;  /* 0x0000000000b88947 */ /* 0x002fea0003800000 */
[----:B------:R-:W4:Y:S01]  /*21e0*/  LDC.64 R4, c[0x0][0xb18] ;  /* 0x0002c600ff047b82 */ /* 0x000f220000000a00 */
[----:B------:R-:W-:-:S07]  /*21f0*/  ISETP.NE.AND P3, PT, R72, 0x1, PT ;  /* 0x000000014800780c */ /* 0x000fce0003f65270 */
[----:B------:R-:W1:Y:S08]  /*2200*/  LDC.64 R6, c[0x0][0xb10] ;  /* 0x0002c400ff067b82 */ /* 0x000e700000000a00 */
[----:B------:R-:W2:Y:S08]  /*2210*/  LDC R16, c[0x0][0xb20] ;  /* 0x0002c800ff107b82 */ /* 0x000eb00000000800 */
[----:B------:R-:W3:Y:S01]  /*2220*/  LDC R18, c[0x0][0xb0c] ;  /* 0x0002c300ff127b82 */ /* 0x000ee20000000800 */
[----:B----4-:R-:W-:Y:S01]  /*2230*/  IMAD.HI.U32 R17, R0, R5, RZ ;  /* 0x0000000500117227 */ /* 0x010fe200078e00ff */
[----:B------:R-:W-:-:S03]  /*2240*/  ISETP.NE.AND P0, PT, R4, 0x1, PT ;  /* 0x000000010400780c */ /* 0x000fc60003f05270 */
[----:B------:R-:W-:-:S03]  /*2250*/  IMAD.HI.U32 R5, R11, R5, RZ ;  /* 0x000000050b057227 */ /* 0x000fc600078e00ff */
[----:B------:R-:W4:Y:S01]  /*2260*/  LDC.64 R2, c[0x0][0xb28] ;  /* 0x0002ca00ff027b82 */ /* 0x000f220000000a00 */
[----:B-1----:R-:W-:-:S04]  /*2270*/  IMAD.HI.U32 R20, R9, R6, RZ ;  /* 0x0000000609147227 */ /* 0x002fc800078e00ff */
[----:B------:R-:W-:Y:S01]  /*2280*/  IMAD.HI.U32 R22, R13, R6, RZ ;  /* 0x000000060d167227 */ /* 0x000fe200078e00ff */
[----:B------:R-:W-:Y:S02]  /*2290*/  SHF.R.U32.HI R20, RZ, R7, R20 ;  /* 0x00000007ff147219 */ /* 0x000fe40000011614 */
[-C--:B--2---:R-:W-:Y:S02]  /*22a0*/  SHF.R.U32.HI R17, RZ, R16.reuse, R17 ;  /* 0x00000010ff117219 */ /* 0x084fe40000011611 */
[----:B------:R-:W-:Y:S02]  /*22b0*/  SHF.R.U32.HI R16, RZ, R16, R5 ;  /* 0x00000010ff107219 */ /* 0x000fe40000011605 */
[----:B------:R-:W-:Y:S02]  /*22c0*/  SEL R17, R0, R17, !P0 ;  /* 0x0000001100117207 */ /* 0x000fe40004000000 */
[----:B------:R-:W-:Y:S02]  /*22d0*/  SHF.R.U32.HI R22, RZ, R7, R22 ;  /* 0x00000007ff167219 */ /* 0x000fe40000011616 */
[----:B---3--:R-:W-:-:S02]  /*22e0*/  ISETP.NE.AND P1, PT, R18, 0x1, PT ;  /* 0x000000011200780c */ /* 0x008fc40003f25270 */
[----:B------:R-:W-:Y:S02]  /*22f0*/  SEL R5, R11, R16, !P0 ;  /* 0x000000100b057207 */ /* 0x000fe40004000000 */
[----:B------:R-:W-:Y:S02]  /*2300*/  SEL R19, R9, R20, !P1 ;  /* 0x0000001409137207 */ /* 0x000fe40004800000 */
[----:B------:R-:W-:Y:S01]  /*2310*/  SEL R7, R13, R22, !P1 ;  /* 0x000000160d077207 */ /* 0x000fe20004800000 */
[----:B----4-:R-:W-:-:S04]  /*2320*/  IMAD.HI.U32 R20, R17, R2, RZ ;  /* 0x0000000211147227 */ /* 0x010fc800078e00ff */
        /* <DEDUP_REMOVED lines=10> */
[----:B------:R-:W-:-:S04]  /*23d0*/  @!P0 IMAD.HI.U32 R16, R7, R2, RZ ;  /* 0x0000000207108227 */ /* 0x000fc800078e00ff */
[----:B------:R-:W-:Y:S01]  /*23e0*/  IMAD.MOV R2, RZ, RZ, -R6 ;  /* 0x000000ffff027224 */ /* 0x000fe200078e0a06 */
[----:B------:R-:W-:-:S03]  /*23f0*/  @!P0 SHF.R.U32.HI R16, RZ, R3, R16 ;  /* 0x00000003ff108219 */ /* 0x000fc60000011610 */
[----:B------:R-:W-:Y:S01]  /*2400*/  IMAD R2, R72, R2, R5 ;  /* 0x0000000248027224 */ /* 0x000fe200078e0205 */
        /* <DEDUP_REMOVED lines=11> */
.L_x_34:
[----:B------:R-:W1:Y:S02]  /*24c0*/  LDCU UR8, c[0x0][0xb30] ;  /* 0x00016600ff0877ac */ /* 0x000e640008000800 */
[----:B-1----:R-:W-:-:S09]  /*24d0*/  UISETP.NE.AND UP0, UPT, UR8, 0x1, UPT ;  /* 0x000000010800788c */ /* 0x002fd2000bf05270 */
[----:B------:R-:W-:Y:S05]  /*24e0*/  BRA.U UP0, `(.L_x_35) ;  /* 0x0000000100407547 */ /* 0x000fea000b800000 */
[----:B------:R-:W1:Y:S08]  /*24f0*/  LDC.64 R4, c[0x0][0xb10] ;  /* 0x0002c400ff047b82 */ /* 0x000e700000000a00 */
[----:B------:R-:W2:Y:S08]  /*2500*/  LDC.64 R2, c[0x0][0xb18] ;  /* 0x0002c600ff027b82 */ /* 0x000eb00000000a00 */
[----:B------:R-:W3:Y:S08]  /*2510*/  LDC R6, c[0x0][0xb20] ;  /* 0x0002c800ff067b82 */ /* 0x000ef00000000800 */
[----:B------:R-:W4:Y:S01]  /*2520*/  LDC R16, c[0x0][0xb0c] ;  /* 0x0002c300ff107b82 */ /* 0x000f220000000800 */
[----:B-1----:R-:W-:-:S05]  /*2530*/  IMAD.HI.U32 R4, R13, R4, RZ ;  /* 0x000000040d047227 */ /* 0x002fca00078e00ff */
[----:B------:R-:W-:Y:S01]  /*2540*/  SHF.R.U32.HI R4, RZ, R5, R4 ;  /* 0x00000005ff047219 */ /* 0x000fe20000011604 */
[----:B--2---:R-:W-:Y:S01]  /*2550*/  IMAD.HI.U32 R3, R11, R3, RZ ;  /* 0x000000030b037227 */ /* 0x004fe200078e00ff */
[----:B------:R-:W-:-:S04]  /*2560*/  ISETP.NE.AND P0, PT, R2, 0x1, PT ;  /* 0x000000010200780c */ /* 0x000fc80003f05270 */
[----:B---3--:R-:W-:-:S04]  /*2570*/  SHF.R.U32.HI R6, RZ, R6, R3 ;  /* 0x00000006ff067219 */ /* 0x008fc80000011603 */
[----:B------:R-:W-:Y:S02]  /*2580*/  SEL R3, R11, R6, !P0 ;  /* 0x000000060b037207 */ /* 0x000fe40004000000 */
[----:B----4-:R-:W-:-:S04]  /*2590*/  ISETP.NE.AND P1, PT, R16, 0x1, PT ;  /* 0x000000011000780c */ /* 0x010fc80003f25270 */
[----:B------:R-:W-:-:S05]  /*25a0*/  SEL R4, R13, R4, !P1 ;  /* 0x000000040d047207 */ /* 0x000fca0004800000 */
[----:B------:R-:W-:Y:S02]  /*25b0*/  IMAD.IADD R5, R3, 0x1, -R4 ;  /* 0x0000000103057824 */ /* 0x000fe400078e0a04 */
[----:B------:R-:W-:Y:S02]  /*25c0*/  IMAD.IADD R3, R4, 0x1, -R3 ;  /* 0x0000000104037824 */ /* 0x000fe400078e0a03 */
[----:B------:R-:W-:Y:S02]  /*25d0*/  IMAD R13, R5, R16, R13 ;  /* 0x00000010050d7224 */ /* 0x000fe400078e020d */
[----:B------:R-:W-:-:S07]  /*25e0*/  IMAD R11, R3, R2, R11 ;  /* 0x00000002030b7224 */ /* 0x000fce00078e020b */
.L_x_35:
[----:B------:R-:W-:Y:S01]  /*25f0*/  VIADD R14, R14, 0x1 ;  /* 0x000000010e0e7836 */ /* 0x000fe20000000000 */
[----:B------:R-:W-:Y:S01]  /*2600*/  PLOP3.LUT P1, PT, PT, PT, PT, 0x80, 0x8 ;  /* 0x000000000008781c */ /* 0x000fe20003f2f070 */
[----:B------:R-:W-:Y:S02]  /*2610*/  IMAD.IADD R167, R13, 0x1, R166 ;  /* 0x000000010da77824 */ /* 0x000fe400078e02a6 */
[----:B------:R-:W-:Y:S01]  /*2620*/  IMAD.IADD R165, R11, 0x1, R164 ;  /* 0x000000010ba57824 */ /* 0x000fe200078e02a4 */
[----:B------:R-:W-:-:S04]  /*2630*/  ISETP.NE.AND P0, PT, R14, 0x2, PT ;  /* 0x000000020e00780c */ /* 0x000fc80003f05270 */
[----:B------:R-:W-:Y:S02]  /*2640*/  SEL R3, RZ, 0x1, P0 ;  /* 0x00000001ff037807 */ /* 0x000fe40000000000 */
[----:B------:R-:W-:Y:S02]  /*2650*/  SEL R14, R14, RZ, P0 ;  /* 0x000000ff0e0e7207 */ /* 0x000fe40000000000 */
[----:B------:R-:W-:Y:S01]  /*2660*/  LOP3.LUT R12, R12, R3, RZ, 0x3c, !PT ;  /* 0x000000030c0c7212 */ /* 0x000fe200078e3cff */
[----:B------:R-:W-:Y:S06]  /*2670*/  @P2 BRA `(.L_x_36) ;  /* 0xfffffff000982947 */ /* 0x000fec000383ffff */
[----:B------:R-:W-:Y:S01]  /*2680*/  UIADD3 UR4, UPT, UPT, UR4, 0x110, URZ ;  /* 0x0000011004047890 */ /* 0x000fe2000fffe0ff */
[----:B------:R-:W-:-:S03]  /*2690*/  SHF.L.U32 R3, R15, 0x1f, RZ ;  /* 0x0000001f0f037819 */ /* 0x000fc600000006ff */
[----:B------:R-:W-:-:S09]  /*26a0*/  ULEA UR5, UR6, UR4, 0x3 ;  /* 0x0000000406057291 */ /* 0x000fd2000f8e18ff */
[----:B------:R-:W1:Y:S02]  /*26b0*/  SYNCS.PHASECHK.TRANS64.TRYWAIT P0, [UR5], R3 ;  /* 0x00000003ff0075a7 */ /* 0x000e640008001105 */
[----:B-1----:R-:W-:Y:S05]  /*26c0*/  @!P0 BRA `(.L_x_37) ;  /* 0x0000005800248947 */ /* 0x002fea0003800000 */
.L_x_131:
[----:B------:R-:W-:-:S04]  /*26d0*/  UIADD3 UR6, UPT, UPT, UR6, 0x1, URZ ;  /* 0x0000000106067890 */ /* 0x000fc8000fffe0ff */
[----:B------:R-:W-:-:S04]  /*26e0*/  UISETP.NE.AND UP0, UPT, UR6, 0x22, UPT ;  /* 0x000000220600788c */ /* 0x000fc8000bf05270 */
[----:B------:R-:W-:Y:S02]  /*26f0*/  USEL UR7, URZ, 0x1, UP0 ;  /* 0x00000001ff077887 */ /* 0x000fe40008000000 */
[----:B------:R-:W-:-:S04]  /*2700*/  USEL UR6, UR6, URZ, UP0 ;  /* 0x000000ff06067287 */ /* 0x000fc80008000000 */
[----:B------:R-:W-:Y:S01]  /*2710*/  ULEA UR5, UR6, UR4, 0x3 ;  /* 0x0000000406057291 */ /* 0x000fe2000f8e18ff */
[----:B------:R-:W-:-:S04]  /*2720*/  LOP3.LUT R2, R15, UR7, RZ, 0x3c, !PT ;  /* 0x000000070f027c12 */ /* 0x000fc8000f8e3cff */
[----:B-1----:R-:W-:-:S04]  /*2730*/  SHF.L.U32 R3, R2, 0x1f, RZ ;  /* 0x0000001f02037819 */ /* 0x002fc800000006ff */
[----:B------:R-:W1:Y:S02]  /*2740*/  SYNCS.PHASECHK.TRANS64.TRYWAIT P0, [UR5], R3 ;  /* 0x00000003ff0075a7 */ /* 0x000e640008001105 */
[----:B-1----:R-:W-:Y:S05]  /*2750*/  @!P0 BRA `(.L_x_38) ;  /* 0x0000005800188947 */ /* 0x002fea0003800000 */
.L_x_133:
        /* <DEDUP_REMOVED lines=9> */
.L_x_135:
        /* <DEDUP_REMOVED lines=9> */
.L_x_137:
        /* <DEDUP_REMOVED lines=9> */
.L_x_139:
        /* <DEDUP_REMOVED lines=9> */
.L_x_141:
        /* <DEDUP_REMOVED lines=9> */
.L_x_143:
        /* <DEDUP_REMOVED lines=9> */
.L_x_145:
        /* <DEDUP_REMOVED lines=9> */
.L_x_147:
        /* <DEDUP_REMOVED lines=9> */
.L_x_149:
        /* <DEDUP_REMOVED lines=9> */
.L_x_151:
        /* <DEDUP_REMOVED lines=9> */
.L_x_153:
        /* <DEDUP_REMOVED lines=9> */
.L_x_155:
        /* <DEDUP_REMOVED lines=9> */
.L_x_157:
        /* <DEDUP_REMOVED lines=9> */
.L_x_159:
        /* <DEDUP_REMOVED lines=9> */
.L_x_161:
        /* <DEDUP_REMOVED lines=9> */
.L_x_163:
        /* <DEDUP_REMOVED lines=9> */
.L_x_165:
        /* <DEDUP_REMOVED lines=9> */
.L_x_167:
        /* <DEDUP_REMOVED lines=9> */
.L_x_169:
        /* <DEDUP_REMOVED lines=9> */
.L_x_171:
        /* <DEDUP_REMOVED lines=9> */
.L_x_173:
        /* <DEDUP_REMOVED lines=9> */
.L_x_175:
        /* <DEDUP_REMOVED lines=9> */
.L_x_177:
        /* <DEDUP_REMOVED lines=9> */
.L_x_179:
        /* <DEDUP_REMOVED lines=9> */
.L_x_181:
        /* <DEDUP_REMOVED lines=9> */
.L_x_183:
        /* <DEDUP_REMOVED lines=9> */
.L_x_185:
        /* <DEDUP_REMOVED lines=9> */
.L_x_187:
        /* <DEDUP_REMOVED lines=9> */
.L_x_189:
        /* <DEDUP_REMOVED lines=9> */
.L_x_191:
        /* <DEDUP_REMOVED lines=9> */
.L_x_193:
        /* <DEDUP_REMOVED lines=9> */
.L_x_195:
[----:B------:R-:W-:-:S04]  /*38d0*/  UIADD3 UR6, UPT, UPT, UR6, 0x1, URZ ;  /* 0x0000000106067890 */ /* 0x000fc8000fffe0ff */
[----:B------:R-:W-:-:S04]  /*38e0*/  UISETP.NE.AND UP0, UPT, UR6, 0x22, UPT ;  /* 0x000000220600788c */ /* 0x000fc8000bf05270 */
[----:B------:R-:W-:Y:S02]  /*38f0*/  USEL UR5, URZ, 0x1, UP0 ;  /* 0x00000001ff057887 */ /* 0x000fe40008000000 */
[----:B------:R-:W-:-:S04]  /*3900*/  USEL UR6, UR6, URZ, UP0 ;  /* 0x000000ff06067287 */ /* 0x000fc80008000000 */
[----:B------:R-:W-:Y:S01]  /*3910*/  ULEA UR6, UR6, UR4, 0x3 ;  /* 0x0000000406067291 */ /* 0x000fe2000f8e18ff */
[----:B-1----:R-:W-:-:S04]  /*3920*/  LOP3.LUT R3, R2, UR5, RZ, 0x3c, !PT ;  /* 0x0000000502037c12 */ /* 0x002fc8000f8e3cff */
[----:B------:R-:W-:Y:S01]  /*3930*/  SHF.L.U32 R3, R3, 0x1f, RZ ;  /* 0x0000001f03037819 */ /* 0x000fe200000006ff */
[----:B----4-:R-:W-:-:S07]  /*3940*/  IMAD.U32 R0, RZ, RZ, UR6 ;  /* 0x00000006ff007e24 */ /* 0x010fce000f8e00ff */
.L_x_70:
[----:B-1----:R1:W2:Y:S02]  /*3950*/  SYNCS.PHASECHK.TRANS64.TRYWAIT P0, [R0+URZ], R3 ;  /* 0x00000003000075a7 */ /* 0x0022a400080011ff */
[----:B--2---:R-:W-:Y:S05]  /*3960*/  @!P0 NANOSLEEP.SYNCS 0x989680 ;  /* 0x009896800000895d */ /* 0x004fea0003900000 */
[----:B------:R-:W2:Y:S02]  /*3970*/  @!P0 SYNCS.PHASECHK.TRANS64 P0, [R0+URZ], R3 ;  /* 0x00000003000085a7 */ /* 0x000ea400080010ff */
[----:B--2---:R-:W-:Y:S05]  /*3980*/  @P0 EXIT ;  /* 0x000000000000094d */ /* 0x004fea0003800000 */
[----:B------:R-:W-:Y:S05]  /*3990*/  BRA `(.L_x_70) ;  /* 0xfffffffc00ec7947 */ /* 0x000fea000383ffff */
.L_x_18:
[----:B------:R-:W-:-:S04]  /*39a0*/  UISETP.NE.AND UP1, UPT, UR37, URZ, UPT ;  /* 0x000000ff2500728c */ /* 0x000fc8000bf25270 */
[----:B------:R-:W-:-:S09]  /*39b0*/  UISETP.NE.OR UP1, UPT, UR8, 0x1, UP1 ;  /* 0x000000010800788c */ /* 0x000fd20008f25670 */
[----:B------:R-:W-:Y:S05]  /*39c0*/  BRA.U UP1, `(.L_x_71) ;  /* 0x0000000501487547 */ /* 0x000fea000b800000 */
[----:B------:R-:W-:Y:S01]  /*39d0*/  ISETP.NE.AND P2, PT, R2, RZ, PT ;  /* 0x000000ff0200720c */ /* 0x000fe20003f45270 */
[----:B------:R-:W-:Y:S01]  /*39e0*/  IMAD.MOV.U32 R12, RZ, RZ, 0x1 ;  /* 0x00000001ff0c7424 */ /* 0x000fe200078e00ff */
[----:B------:R-:W-:Y:S02]  /*39f0*/  CS2R R10, SRZ ;  /* 0x00000000000a7805 */ /* 0x000fe4000001ff00 */
[----:B------:R-:W-:Y:S01]  /*3a00*/  CS2R R8, SRZ ;  /* 0x0000000000087805 */ /* 0x000fe2000001ff00 */
[----:B------:R-:W-:Y:S01]  /*3a10*/  UMOV UR4, 0x400 ;  /* 0x0000040000047882 */ /* 0x000fe20000000000 */
[----:B------:R-:W-:Y:S01]  /*3a20*/  UMOV UR6, URZ ;  /* 0x000000ff00067c82 */ /* 0x000fe20008000000 */
[----:B------:R-:W-:-:S12]  /*3a30*/  ULEA UR37, UR37, UR4, 0x18 ;  /* 0x0000000425257291 */ /* 0x000fd8000f8ec0ff */
.L_x_75:
[----:B------:R-:W-:Y:S02]  /*3a40*/  LEA R0, R8, UR37, 0x3 ;  /* 0x0000002508007c11 */ /* 0x000fe4000f8e18ff */
[----:B------:R-:W-:-:S03]  /*3a50*/  SHF.L.U32 R5, R9, 0x1f, RZ ;  /* 0x0000001f09057819 */ /* 0x000fc600000006ff */
[----:B------:R-:W-:Y:S01]  /*3a60*/  VIADD R4, R0, 0x2b0 ;  /* 0x000002b000047836 */ /* 0x000fe20000000000 */
[----:B------:R-:W1:Y:S02]  /*3a70*/  SYNCS.PHASECHK.TRANS64.TRYWAIT P0, [R0+URZ+0x2a0], R5 ;  /* 0x0002a005000075a7 */ /* 0x000e6400080011ff */
[----:B-1----:R-:W-:Y:S05]  /*3a80*/  @!P0 BRA `(.L_x_72) ;  /* 0x00000050004c8947 */ /* 0x002fea0003800000 */
.L_x_196:
[----:B------:R-:W-:Y:S01]  /*3a90*/  ULEA UR5, UR6, UR37, 0x3 ;  /* 0x0000002506057291 */ /* 0x000fe2000f8e18ff */
[----:B------:R-:W-:Y:S02]  /*3aa0*/  PRMT R4, RZ, 0x654, R4 ;  /* 0x00000654ff047816 */ /* 0x000fe40000000004 */
[----:B-1----:R-:W-:Y:S01]  /*3ab0*/  SHF.L.U32 R5, R12, 0x1f, RZ ;  /* 0x0000001f0c057819 */ /* 0x002fe200000006ff */
[----:B------:R-:W-:Y:S01]  /*3ac0*/  UIADD3 UR4, UPT, UPT, UR5, 0x240, URZ ;  /* 0x0000024005047890 */ /* 0x000fe2000fffe0ff */
[----:B------:R1:W-:Y:S05]  /*3ad0*/  SYNCS.ARRIVE.TRANS64.RED.A1T0 RZ, [R4+URZ], RZ ;  /* 0x000000ff04ff79a7 */ /* 0x0003ea00081004ff */
[----:B------:R-:W-:Y:S01]  /*3ae0*/  IMAD.U32 R7, RZ, RZ, UR4 ;  /* 0x00000004ff077e24 */ /* 0x000fe2000f8e00ff */
[----:B------:R-:W2:Y:S04]  /*3af0*/  SYNCS.PHASECHK.TRANS64.TRYWAIT P0, [UR5+0x250], R5 ;  /* 0x00025005ff0075a7 */ /* 0x000ea80008001105 */
[----:B------:R-:W-:Y:S01]  /*3b00*/  PRMT R6, R2, 0x654, R7 ;  /* 0x0000065402067816 */ /* 0x000fe20000000007 */
[----:B-1----:R-:W-:Y:S01]  /*3b10*/  @!P2 IMAD.MOV.U32 R4, RZ, RZ, 0x10 ;  /* 0x00000010ff04a424 */ /* 0x002fe200078e00ff */
[----:B--2---:R-:W-:Y:S06]  /*3b20*/  @!P0 BRA `(.L_x_73) ;  /* 0x0000005000388947 */ /* 0x004fec0003800000 */
.L_x_198:
[----:B------:R-:W-:Y:S01]  /*3b30*/  ULEA UR4, UR6, UR37, 0x4 ;  /* 0x0000002506047291 */ /* 0x000fe2000f8e20ff */
[----:B------:R-:W-:Y:S01]  /*3b40*/  SEL R3, R6, R3, !P2 ;  /* 0x0000000306037207 */ /* 0x000fe20005000000 */
[----:B------:R-:W-:Y:S01]  /*3b50*/  UIADD3 UR5, UPT, UPT, UR5, 0x240, URZ ;  /* 0x0000024005057890 */ /* 0x000fe2000fffe0ff */
[----:B-1----:R-:W-:Y:S01]  /*3b60*/  LEA R0, R11, UR37, 0x3 ;  /* 0x000000250b007c11 */ /* 0x002fe2000f8e18ff */
[----:B------:R-:W-:Y:S01]  /*3b70*/  UIADD3 UR4, UPT, UPT, UR4, 0x2d0, URZ ;  /* 0x000002d004047890 */ /* 0x000fe2000fffe0ff */
[----:B------:R-:W-:Y:S01]  /*3b80*/  SHF.L.U32 R5, R10, 0x1f, RZ ;  /* 0x0000001f0a057819 */ /* 0x000fe200000006ff */
[----:B------:R1:W-:Y:S01]  /*3b90*/  @!P2 SYNCS.ARRIVE.TRANS64.RED RZ, [R3+URZ], R4 ;  /* 0x0000000403ffa9a7 */ /* 0x0003e200080004ff */
[----:B------:R-:W-:Y:S01]  /*3ba0*/  UIADD3 UR6, UPT, UPT, UR6, 0x1, URZ ;  /* 0x0000000106067890 */ /* 0x000fe2000fffe0ff */
[----:B------:R-:W-:-:S03]  /*3bb0*/  VIADD R8, R8, 0x1 ;  /* 0x0000000108087836 */ /* 0x000fc60000000000 */
[----:B------:R-:W-:Y:S02]  /*3bc0*/  UISETP.NE.AND UP0, UPT, UR6, 0x2, UPT ;  /* 0x000000020600788c */ /* 0x000fe4000bf05270 */
[----:B------:R-:W-:Y:S06]  /*3bd0*/  UGETNEXTWORKID.BROADCAST [UR4], [UR5] ;  /* 0x00000000040073ca */ /* 0x000fec0008000100 */
[----:B------:R-:W-:Y:S01]  /*3be0*/  USEL UR4, URZ, 0x1, UP0 ;  /* 0x00000001ff047887 */ /* 0x000fe20008000000 */
[----:B------:R-:W-:Y:S01]  /*3bf0*/  ISETP.NE.AND P0, PT, R8, 0x2, PT ;  /* 0x000000020800780c */ /* 0x000fe20003f05270 */
[----:B------:R-:W-:Y:S01]  /*3c00*/  USEL UR6, UR6, URZ, UP0 ;  /* 0x000000ff06067287 */ /* 0x000fe20008000000 */
[----:B------:R-:W2:Y:S03]  /*3c10*/  SYNCS.PHASECHK.TRANS64.TRYWAIT P1, [R0+URZ+0x240], R5 ;  /* 0x00024005000075a7 */ /* 0x000ea600080211ff */
[----:B------:R-:W-:Y:S01]  /*3c20*/  LOP3.LUT R12, R12, UR4, RZ, 0x3c, !PT ;  /* 0x000000040c0c7c12 */ /* 0x000fe2000f8e3cff */
[----:B-12---:R-:W-:Y:S07]  /*3c30*/  @!P1 BRA `(.L_x_74) ;  /* 0x00000050000c9947 */ /* 0x006fee0003800000 */
.L_x_199:
[C---:B------:R-:W-:Y:S01]  /*3c40*/  LEA R4, R11.reuse, UR37, 0x4 ;  /* 0x000000250b047c11 */ /* 0x040fe2000f8e20ff */
[----:B-1----:R-:W-:Y:S01]  /*3c50*/  VIADD R0, R0, 0x250 ;  /* 0x0000025000007836 */ /* 0x002fe20000000000 */
[----:B------:R-:W-:Y:S01]  /*3c60*/  SEL R8, R8, RZ, P0 ;  /* 0x000000ff08087207 */ /* 0x000fe20000000000 */
[----:B------:R-:W-:-:S03]  /*3c70*/  VIADD R11, R11, 0x1 ;  /* 0x000000010b0b7836 */ /* 0x000fc60000000000 */
[----:B------:R-:W1:Y:S01]  /*3c80*/  LDS.128 R4, [R4+0x2d0] ;  /* 0x0002d00004047984 */ /* 0x000e620000000c00 */
[----:B------:R-:W-:Y:S02]  /*3c90*/  PRMT R0, RZ, 0x654, R0 ;  /* 0x00000654ff007816 */ /* 0x000fe40000000000 */
[C---:B------:R-:W-:Y:S01]  /*3ca0*/  ISETP.NE.AND P1, PT, R11.reuse, 0x2, PT ;  /* 0x000000020b00780c */ /* 0x040fe20003f25270 */
[----:B------:R-:W-:Y:S01]  /*3cb0*/  @!PT LDS RZ, [RZ] ;  /* 0x00000000fffff984 */ /* 0x000fe20000000800 */
[----:B------:R-:W-:Y:S01]  /*3cc0*/  @!PT LDS RZ, [RZ] ;  /* 0x00000000fffff984 */ /* 0x000fe20000000800 */
[----:B------:R-:W-:Y:S01]  /*3cd0*/  @!PT LDS RZ, [RZ] ;  /* 0x00000000fffff984 */ /* 0x000fe20000000800 */
[----:B------:R-:W-:Y:S01]  /*3ce0*/  @!PT LDS RZ, [RZ] ;  /* 0x00000000fffff984 */ /* 0x000fe20000000800 */
[----:B------:R2:W-:Y:S06]  /*3cf0*/  MEMBAR.ALL.CTA ;  /* 0x0000000000007992 */ /* 0x0005ec0000008000 */
[----:B--2---:R-:W2:Y:S01]  /*3d00*/  FENCE.VIEW.ASYNC.S ;  /* 0x00000000000073c6 */ /* 0x004ea20000000000 */
[----:B------:R-:W-:Y:S01]  /*3d10*/  SEL R11, R11, RZ, P1 ;  /* 0x000000ff0b0b7207 */ /* 0x000fe20000800000 */
[----:B--2---:R2:W-:Y:S01]  /*3d20*/  SYNCS.ARRIVE.TRANS64.RED.A1T0 RZ, [R0+URZ], RZ ;  /* 0x000000ff00ff79a7 */ /* 0x0045e200081004ff */
[----:B-1----:R-:W-:-:S02]  /*3d30*/  LOP3.LUT P3, RZ, R6, 0x1, RZ, 0xc0, !PT ;  /* 0x0000000106ff7812 */ /* 0x002fc4000786c0ff */
[----:B------:R-:W-:-:S04]  /*3d40*/  SEL R5, RZ, 0x1, P1 ;  /* 0x00000001ff057807 */ /* 0x000fc80000800000 */
[----:B------:R-:W-:Y:S02]  /*3d50*/  LOP3.LUT R10, R10, R5, RZ, 0x3c, !PT ;  /* 0x000000050a0a7212 */ /* 0x000fe400078e3cff */
[----:B--2---:R-:W-:-:S04]  /*3d60*/  SEL R0, RZ, 0x1, P0 ;  /* 0x00000001ff007807 */ /* 0x004fc80000000000 */
[----:B------:R-:W-:Y:S01]  /*3d70*/  LOP3.LUT R9, R9, R0, RZ, 0x3c, !PT ;  /* 0x0000000009097212 */ /* 0x000fe200078e3cff */
[----:B------:R-:W-:Y:S06]  /*3d80*/  @P3 BRA `(.L_x_75) ;  /* 0xfffffffc002c3947 */ /* 0x000fec000383ffff */
[----:B------:R-:W-:Y:S01]  /*3d90*/  ULEA UR5, UR6, UR37, 0x3 ;  /* 0x0000002506057291 */ /* 0x000fe2000f8e18ff */
[----:B------:R-:W-:-:S08]  /*3da0*/  SHF.L.U32 R3, R12, 0x1f, RZ ;  /* 0x0000001f0c037819 */ /* 0x000fd000000006ff */
[----:B------:R-:W1:Y:S02]  /*3db0*/  SYNCS.PHASECHK.TRANS64 P0, [UR5+0x250], R3 ;  /* 0x00025003ff0075a7 */ /* 0x000e640008001005 */
[----:B-1----:R-:W-:Y:S05]  /*3dc0*/  @P0 BRA `(.L_x_76) ;  /* 0x0000000000080947 */ /* 0x002fea0003800000 */
[----:B------:R-:W1:Y:S02]  /*3dd0*/  SYNCS.PHASECHK.TRANS64.TRYWAIT P0, [UR5+0x250], R3 ;  /* 0x00025003ff0075a7 */ /* 0x000e640008001105 */
[----:B-1----:R-:W-:Y:S05]  /*3de0*/  @!P0 BRA `(.L_x_77) ;  /* 0x0000004c00b48947 */ /* 0x002fea0003800000 */
.L_x_76:
[----:B------:R-:W-:-:S04]  /*3df0*/  UIADD3 UR4, UPT, UPT, UR6, 0x1, URZ ;  /* 0x0000000106047890 */ /* 0x000fc8000fffe0ff */
[----:B------:R-:W-:-:S04]  /*3e00*/  UISETP.NE.AND UP0, UPT, UR4, 0x2, UPT ;  /* 0x000000020400788c */ /* 0x000fc8000bf05270 */
[----:B------:R-:W-:Y:S02]  /*3e10*/  USEL UR7, URZ, 0x1, UP0 ;  /* 0x00000001ff077887 */ /* 0x000fe40008000000 */
[----:B------:R-:W-:-:S04]  /*3e20*/  USEL UR4, UR4, URZ, UP0 ;  /* 0x000000ff04047287 */ /* 0x000fc80008000000 */
[----:B------:R-:W-:Y:S01]  /*3e30*/  ULEA UR4, UR4, UR37, 0x3 ;  /* 0x0000002504047291 */ /* 0x000fe2000f8e18ff */
[----:B-1----:R-:W-:-:S04]  /*3e40*/  LOP3.LUT R3, R12, UR7, RZ, 0x3c, !PT ;  /* 0x000000070c037c12 */ /* 0x002fc8000f8e3cff */
[----:B------:R-:W-:-:S04]  /*3e50*/  SHF.L.U32 R0, R3, 0x1f, RZ ;  /* 0x0000001f03007819 */ /* 0x000fc800000006ff */
[----:B------:R-:W1:Y:S02]  /*3e60*/  SYNCS.PHASECHK.TRANS64 P0, [UR4+0x250], R0 ;  /* 0x00025000ff0075a7 */ /* 0x000e640008001004 */
[----:B-1----:R-:W-:Y:S05]  /*3e70*/  @P0 EXIT ;  /* 0x000000000000094d */ /* 0x002fea0003800000 */
[----:B------:R-:W-:Y:S02]  /*3e80*/  SHF.L.U32 R3, R3, 0x1f, RZ ;  /* 0x0000001f03037819 */ /* 0x000fe400000006ff */
[----:B------:R-:W-:-:S07]  /*3e90*/  MOV R0, UR4 ;  /* 0x0000000400007c02 */ /* 0x000fce0008000f00 */
.L_x_78:
[----:B-1----:R1:W2:Y:S02]  /*3ea0*/  SYNCS.PHASECHK.TRANS64.TRYWAIT P0, [R0+URZ+0x250], R3 ;  /* 0x00025003000075a7 */ /* 0x0022a400080011ff */
[----:B--2---:R-:W-:Y:S05]  /*3eb0*/  @!P0 NANOSLEEP.SYNCS 0x989680 ;  /* 0x009896800000895d */ /* 0x004fea0003900000 */
[----:B------:R-:W2:Y:S02]  /*3ec0*/  @!P0 SYNCS.PHASECHK.TRANS64 P0, [R0+URZ+0x250], R3 ;  /* 0x00025003000085a7 */ /* 0x000ea400080010ff */
[----:B--2---:R-:W-:Y:S05]  /*3ed0*/  @P0 EXIT ;  /* 0x000000000000094d */ /* 0x004fea0003800000 */
[----:B------:R-:W-:Y:S05]  /*3ee0*/  BRA `(.L_x_78) ;  /* 0xfffffffc00ec7947 */ /* 0x000fea000383ffff */
.L_x_71:
[----:B------:R-:W-:-:S09]  /*3ef0*/  UISETP.NE.AND UP1, UPT, UR8, URZ, UPT ;  /* 0x000000ff0800728c */ /* 0x000fd2000bf25270 */
[----:B------:R-:W-:Y:S05]  /*3f00*/  BRA.U UP1, `(.L_x_79) ;  /* 0x0000000d01607547 */ /* 0x000fea000b800000 */
[----:B------:R-:W-:Y:S01]  /*3f10*/  UMOV UR4, 0x40 ;  /* 0x0000004000047882 */ /* 0x000fe20000000000 */
[----:B------:R-:W-:Y:S01]  /*3f20*/  NOP ;  /* 0x0000000000007918 */ /* 0x000fe20000000000 */
[----:B------:R-:W-:Y:S01]  /*3f30*/  ULEA UR4, UR37, UR4, 0x18 ;  /* 0x0000000425047291 */ /* 0x000fe2000f8ec0ff */
[----:B------:R-:W-:Y:S02]  /*3f40*/  UMOV UR5, 0x400 ;  /* 0x0000040000057882 */ /* 0x000fe40000000000 */
[----:B------:R-:W-:-:S06]  /*3f50*/  ULEA UR37, UR37, UR5, 0x18 ;  /* 0x0000000525257291 */ /* 0x000fcc000f8ec0ff */
[----:B------:R-:W1:Y:S02]  /*3f60*/  LDS.U8 R0, [UR4+0x1c] ;  /* 0x00001c04ff007984 */ /* 0x000e640008000000 */
[----:B-1----:R-:W-:-:S13]  /*3f70*/  ISETP.NE.AND P0, PT, R0, RZ, PT ;  /* 0x000000ff0000720c */ /* 0x002fda0003f05270 */
[----:B------:R-:W-:Y:S05]  /*3f80*/  @P0 BRA `(.L_x_80) ;  /* 0x0000000000580947 */ /* 0x000fea0003800000 */
[----:B------:R-:W-:-:S13]  /*3f90*/  ELECT P0, URZ, PT ;  /* 0x0000000000ff782f */ /* 0x000fda0003800000 */
[----:B------:R-:W-:Y:S05]  /*3fa0*/  @!P0 BRA `(.L_x_81) ;  /* 0x0000000000608947 */ /* 0x000fea0003800000 */
[----:B------:R-:W-:Y:S01]  /*3fb0*/  UMOV UR5, 0x10 ;  /* 0x0000001000057882 */ /* 0x000fe20000000000 */
[----:B------:R-:W-:Y:S01]  /*3fc0*/  HFMA2 R0, -RZ, RZ, 0, 5.9604644775390625e-08 ;  /* 0x00000001ff007431 */ /* 0x000fe200000001ff */
[----:B------:R-:W-:-:S03]  /*3fd0*/  MOV R2, 0xffff ;  /* 0x0000ffff00027802 */ /* 0x000fc60000000f00 */
[----:B------:R-:W-:Y:S04]  /*3fe0*/  DEPBAR.LE SB1, 0x36 ;  /* 0x00009d800000791a */ /* 0x000fe80000000000 */
[----:B------:R-:W1:Y:S02]  /*3ff0*/  UTCATOMSWS.FIND_AND_SET.ALIGN UP0, UR5, UR5 ;  /* 0x00000005000575e3 */ /* 0x000e640008000800 */
[----:B-1----:R-:W-:Y:S01]  /*4000*/  MOV R3, UR5 ;  /* 0x0000000500037c02 */ /* 0x002fe20008000f00 */
[----:B------:R-:W-:Y:S06]  /*4010*/  BRA.U UP0, `(.L_x_82) ;  /* 0x0000000100187547 */ /* 0x000fec000b800000 */
.L_x_83:
[----:B------:R-:W-:Y:S05]  /*4020*/  NANOSLEEP 0x64 ;  /* 0x000000640000795d */ /* 0x000fea0003800000 */
[----:B------:R-:W-:-:S05]  /*4030*/  UMOV UR5, 0x10 ;  /* 0x0000001000057882 */ /* 0x000fca0000000000 */
[----:B------:R-:W-:Y:S04]  /*4040*/  DEPBAR.LE SB1, 0x36 ;  /* 0x00009d800000791a */ /* 0x000fe80000000000 */
[----:B------:R-:W1:Y:S02]  /*4050*/  UTCATOMSWS.FIND_AND_SET.ALIGN UP0, UR5, UR5 ;  /* 0x00000005000575e3 */ /* 0x000e640008000800 */
[----:B-1----:R-:W-:Y:S01]  /*4060*/  MOV R3, UR5 ;  /* 0x0000000500037c02 */ /* 0x002fe20008000f00 */
[----:B------:R-:W-:Y:S05]  /*4070*/  BRA.U !UP0, `(.L_x_83) ;  /* 0xfffffffd08e87547 */ /* 0x000fea000b83ffff */
.L_x_82:
[-C--:B------:R-:W-:Y:S02]  /*4080*/  SHF.L.U32 R2, R2, R3.reuse, RZ ;  /* 0x0000000302027219 */ /* 0x080fe400000006ff */
[----:B------:R-:W-:Y:S01]  /*4090*/  SHF.L.U32 R0, R0, R3, RZ ;  /* 0x0000000300007219 */ /* 0x000fe200000006ff */
[----:B------:R-:W-:Y:S02]  /*40a0*/  IMAD.SHL.U32 R3, R3, 0x20, RZ ;  /* 0x0000002003037824 */ /* 0x000fe400078e00ff */
[----:B------:R1:W-:Y:S04]  /*40b0*/  ATOMS.OR RZ, [UR4+0x14], R2 ;  /* 0x00001402ffff798c */ /* 0x0003e8000b000004 */
[----:B------:R1:W-:Y:S04]  /*40c0*/  ATOMS.OR RZ, [UR4+0x18], R0 ;  /* 0x00001800ffff798c */ /* 0x0003e8000b000004 */
[----:B------:R1:W-:Y:S01]  /*40d0*/  STS [UR37+0x2f0], R3 ;  /* 0x0002f003ff007988 */ /* 0x0003e20008000825 */
[----:B------:R-:W-:Y:S05]  /*40e0*/  BRA `(.L_x_81) ;  /* 0x0000000000107947 */ /* 0x000fea0003800000 */
.L_x_80:
[----:B------:R-:W-:Y:S02]  /*40f0*/  MOV R0, 0xffffffff ;  /* 0xffffffff00007802 */ /* 0x000fe40000000f00 */
[----:B------:R-:W-:-:S03]  /*4100*/  MOV R2, 0x4130 ;  /* 0x0000413000027802 */ /* 0x000fc60000000f00 */
[----:B------:R1:W-:Y:S04]  /*4110*/  STS [UR37+0x2f0], R0 ;  /* 0x0002f000ff007988 */ /* 0x0003e80008000825 */
[----:B-1-3-5:R-:W-:Y:S05]  /*4120*/  CALL.REL.NOINC `($__internal_1_$__cuda_sm10x_tcgen05_guardrail_trap_phase_invalid_during_alloc) ;  /* 0x0000005000307944 */ /* 0x02afea0003c00000 */
.L_x_81:
[----:B------:R-:W-:Y:S05]  /*4130*/  WARPSYNC.ALL ;  /* 0x0000000000007948 */ /* 0x000fea0003800000 */
[----:B------:R-:W2:Y:S01]  /*4140*/  S2UR UR6, SR_CgaCtaId ;  /* 0x00000000000679c3 */ /* 0x000ea20000008800 */
[----:B------:R-:W-:Y:S01]  /*4150*/  UMOV UR4, 0x400 ;  /* 0x0000040000047882 */ /* 0x000fe20000000000 */
[----:B------:R-:W-:-:S06]  /*4160*/  NOP ;  /* 0x0000000000007918 */ /* 0x000fcc0000000000 */
[----:B------:R-:W-:Y:S06]  /*4170*/  BAR.ARV 0x6, 0xa0 ;  /* 0x0182800000007b1d */ /* 0x000fec0000002000 */
[----:B------:R-:W4:Y:S01]  /*4180*/  LDCU UR7, c[0x0][0x38c] ;  /* 0x00007180ff0777ac */ /* 0x000f220008000800 */
[----:B------:R-:W-:Y:S01]  /*4190*/  IMAD.MOV.U32 R11, RZ, RZ, 0x1 ;  /* 0x00000001ff0b7424 */ /* 0x000fe200078e00ff */
[----:B------:R-:W-:Y:S01]  /*41a0*/  CS2R R8, SRZ ;  /* 0x0000000000087805 */ /* 0x000fe2000001ff00 */
[----:B------:R-:W-:Y:S01]  /*41b0*/  IMAD.MOV.U32 R10, RZ, RZ, RZ ;  /* 0x000000ffff0a7224 */ /* 0x000fe200078e00ff */
[----:B------:R-:W-:Y:S01]  /*41c0*/  UMOV UR18, URZ ;  /* 0x000000ff00127c82 */ /* 0x000fe20008000000 */
[----:B------:R-:W-:Y:S01]  /*41d0*/  UMOV UR17, URZ ;  /* 0x000000ff00117c82 */ /* 0x000fe20008000000 */
[----:B------:R-:W-:Y:S01]  /*41e0*/  UMOV UR20, 0x0 ;  /* 0x0000000000147882 */ /* 0x000fe20000000000 */
[----:B------:R-:W-:Y:S01]  /*41f0*/  UMOV UR21, 0x81004a0 ;  /* 0x081004a000157882 */ /* 0x000fe20000000000 */
[----:B--2---:R-:W-:Y:S01]  /*4200*/  ULEA UR6, UR6, UR4, 0x18 ;  /* 0x0000000406067291 */ /* 0x004fe2000f8ec0ff */
[----:B------:R-:W2:Y:S03]  /*4210*/  LDCU UR4, c[0x0][0x38c] ;  /* 0x00007180ff0477ac */ /* 0x000ea60008000800 */
[----:B------:R-:W-:-:S02]  /*4220*/  UIADD3 UR11, UPT, UPT, UR6, 0x4600, URZ ;  /* 0x00004600060b7890 */ /* 0x000fc4000fffe0ff */
[----:B----4-:R-:W-:-:S03]  /*4230*/  UIADD3 UR7, UPT, UPT, UR7, 0x1f, URZ ;  /* 0x0000001f07077890 */ /* 0x010fc6000fffe0ff */
[----:B-1----:R-:W1:Y:S01]  /*4240*/  LDS R0, [UR6+0x2f0] ;  /* 0x0002f006ff007984 */ /* 0x002e620008000800 */
[----:B------:R-:W-:Y:S02]  /*4250*/  UIADD3 UR12, UPT, UPT, UR6, 0x26600, URZ ;  /* 0x00026600060c7890 */ /* 0x000fe4000fffe0ff */
[----:B------:R-:W-:Y:S02]  /*4260*/  USHF.R.S32.HI UR5, URZ, 0x1f, UR7 ;  /* 0x0000001fff057899 */ /* 0x000fe40008011407 */
[----:B------:R-:W-:Y:S02]  /*4270*/  USHF.R.U32.HI UR11, URZ, 0x4, UR11 ;  /* 0x00000004ff0b7899 */ /* 0x000fe4000801160b */
[----:B------:R-:W-:Y:S02]  /*4280*/  ULEA.HI UR5, UR5, UR7, URZ, 0x5 ;  /* 0x0000000705057291 */ /* 0x000fe4000f8f28ff */
[----:B------:R-:W-:Y:S02]  /*4290*/  USHF.R.U32.HI UR12, URZ, 0x4, UR12 ;  /* 0x00000004ff0c7899 */ /* 0x000fe4000801160c */
[----:B------:R-:W-:-:S02]  /*42a0*/  USHF.R.S32.HI UR5, URZ, 0x5, UR5 ;  /* 0x00000005ff057899 */ /* 0x000fc40008011405 */
[----:B------:R-:W-:Y:S02]  /*42b0*/  ULOP3.LUT UR11, UR11, 0x3fff, URZ, 0xc0, !UPT ;  /* 0x00003fff0b0b7892 */ /* 0x000fe4000f8ec0ff */
[----:B------:R-:W-:Y:S02]  /*42c0*/  UISETP.LT.AND UP0, UPT, UR5, 0x1, UPT ;  /* 0x000000010500788c */ /* 0x000fe4000bf01270 */
[----:B------:R-:W-:Y:S02]  /*42d0*/  ULOP3.LUT UR12, UR12, 0x3fff, URZ, 0xc0, !UPT ;  /* 0x00003fff0c0c7892 */ /* 0x000fe4000f8ec0ff */
[----:B------:R-:W-:Y:S02]  /*42e0*/  USEL UR10, UR5, 0x1, !UP0 ;  /* 0x00000001050a7887 */ /* 0x000fe4000c000000 */
[----:B------:R-:W-:Y:S02]  /*42f0*/  ULOP3.LUT UR11, UR11, 0x10000, URZ, 0xfc, !UPT ;  /* 0x000100000b0b7892 */ /* 0x000fe4000f8efcff */
[----:B------:R-:W-:-:S02]  /*4300*/  ULOP3.LUT UR12, UR12, 0x10000, URZ, 0xfc, !UPT ;  /* 0x000100000c0c7892 */ /* 0x000fc4000f8efcff */
[----:B------:R-:W-:Y:S02]  /*4310*/  UIADD3 UR10, UPT, UPT, -UR10, URZ, URZ ;  /* 0x000000ff0a0a7290 */ /* 0x000fe4000fffe1ff */
[----:B--2---:R-:W-:Y:S01]  /*4320*/  UISETP.GE.AND UP3, UPT, UR4, 0x1, UPT ;  /* 0x000000010400788c */ /* 0x004fe2000bf66270 */
[----:B-1----:R-:W-:-:S15]  /*4330*/  R2UR UR19, R0 ;  /* 0x00000000001372ca */ /* 0x002fde00000e0000 */
.L_x_90:
[----:B------:R-:W-:Y:S02]  /*4340*/  LEA R0, R10, UR6, 0x3 ;  /* 0x000000060a007c11 */ /* 0x000fe4000f8e18ff */
[----:B------:R-:W-:Y:S02]  /*4350*/  SHF.L.U32 R5, R9, 0x1f, RZ ;  /* 0x0000001f09057819 */ /* 0x000fe400000006ff */
[----:B------:R-:W-:Y:S01]  /*4360*/  PLOP3.LUT P0, PT, PT, PT, UP3, 0x80, 0x8 ;  /* 0x000000000008781c */ /* 0x000fe20003f0f038 */
[----:B------:R-:W-:Y:S01]  /*4370*/  VIADD R3, R0, 0x250 ;  /* 0x0000025000037836 */ /* 0x000fe20000000000 */
[----:B-1----:R-:W1:Y:S02]  /*4380*/  SYNCS.PHASECHK.TRANS64.TRYWAIT P1, [R0+URZ+0x240], R5 ;  /* 0x00024005000075a7 */ /* 0x002e6400080211ff */
[----:B-1--4-:R-:W-:Y:S09]  /*4390*/  @!P1 BRA `(.L_x_84) ;  /* 0x0000004800609947 */ /* 0x012ff20003800000 */
.L_x_201:
[----:B------:R-:W-:Y:S01]  /*43a0*/  LEA R4, R10, UR6, 0x4 ;  /* 0x000000060a047c11 */ /* 0x000fe2000f8e20ff */
[----:B------:R-:W-:Y:S01]  /*43b0*/  @UP3 ULEA UR4, UR17, UR6, 0x3 ;  /* 0x0000000611043291 */ /* 0x000fe2000f8e18ff */
[----:B------:R-:W-:Y:S01]  /*43c0*/  PLOP3.LUT P2, PT, PT, PT, PT, 0x80, 0x8 ;  /* 0x000000000008781c */ /* 0x000fe20003f4f070 */
[----:B------:R-:W-:Y:S01]  /*43d0*/  ULEA UR9, UR18, UR6, 0x3 ;  /* 0x0000000612097291 */ /* 0x000fe2000f8e18ff */
[----:B------:R-:W-:Y:S02]  /*43e0*/  PRMT R3, RZ, 0x654, R3 ;  /* 0x00000654ff037816 */ /* 0x000fe40000000003 */
[----:B-1----:R-:W1:Y:S01]  /*43f0*/  LDS.128 R4, [R4+0x2d0] ;  /* 0x0002d00004047984 */ /* 0x002e620000000c00 */
[----:B------:R-:W-:Y:S02]  /*4400*/  @P0 SHF.L.U32 R2, R8, 0x1f, RZ ;  /* 0x0000001f08020819 */ /* 0x000fe400000006ff */
[----:B------:R-:W-:Y:S01]  /*4410*/  SHF.L.U32 R0, R11, 0x1f, RZ ;  /* 0x0000001f0b007819 */ /* 0x000fe200000006ff */
[----:B------:R-:W-:Y:S01]  /*4420*/  @!PT LDS RZ, [RZ] ;  /* 0x00000000fffff984 */ /* 0x000fe20000000800 */
[----:B------:R-:W-:Y:S01]  /*4430*/  @!PT LDS RZ, [RZ] ;  /* 0x00000000fffff984 */ /* 0x000fe20000000800 */
[----:B------:R-:W-:Y:S01]  /*4440*/  @!PT LDS RZ, [RZ] ;  /* 0x00000000fffff984 */ /* 0x000fe20000000800 */
[----:B------:R-:W-:Y:S01]  /*4450*/  @!PT LDS RZ, [RZ] ;  /* 0x00000000fffff984 */ /* 0x000fe20000000800 */
[----:B------:R2:W-:Y:S06]  /*4460*/  MEMBAR.ALL.CTA ;  /* 0x0000000000007992 */ /* 0x0005ec0000008000 */
[----:B--2---:R-:W2:Y:S02]  /*4470*/  FENCE.VIEW.ASYNC.S ;  /* 0x00000000000073c6 */ /* 0x004ea40000000000 */
[----:B--2---:R2:W-:Y:S01]  /*4480*/  SYNCS.ARRIVE.TRANS64.RED.A1T0 RZ, [R3+URZ], RZ ;  /* 0x000000ff03ff79a7 */ /* 0x0045e200081004ff */
[----:B------:R2:W4:Y:S01]  /*4490*/  @P0 SYNCS.PHASECHK.TRANS64.TRYWAIT P2, [UR4], R2 ;  /* 0x00000002ff0005a7 */ /* 0x0005220008041104 */
[----:B-1----:R-:W-:Y:S01]  /*44a0*/  LOP3.LUT P1, RZ, R6, 0x1, RZ, 0xc0, !PT ;  /* 0x0000000106ff7812 */ /* 0x002fe2000782c0ff */
[----:B------:R-:W1:Y:S02]  /*44b0*/  SYNCS.PHASECHK.TRANS64.TRYWAIT P0, [UR9+0x280], R0 ;  /* 0x00028000ff0075a7 */ /* 0x000e640008001109 */
[----:B-12-4-:R-:W-:Y:S10]  /*44c0*/  @!P0 BRA `(.L_x_85) ;  /* 0x0000004800288947 */ /* 0x016ff40003800000 */
.L_x_203:
[----:B------:R-:W-:Y:S01]  /*44d0*/  IADD3 R10, PT, PT, R10, 0x1, RZ ;  /* 0x000000010a0a7810 */ /* 0x000fe20007ffe0ff */
[----:B------:R-:W-:Y:S06]  /*44e0*/  BRA.U !UP3, `(.L_x_86) ;  /* 0x000000010b887547 */ /* 0x000fec000b800000 */
[----:B------:R-:W-:Y:S02]  /*44f0*/  ULEA UR8, UR18, UR19, 0x6 ;  /* 0x0000001312087291 */ /* 0x000fe4000f8e30ff */
[----:B------:R-:W-:Y:S01]  /*4500*/  UPLOP3.LUT UP4, UPT, UPT, UPT, UPT, 0x40, 0x4 ;  /* 0x000000000004789c */ /* 0x000fe20003f8e870 */
[----:B------:R-:W-:Y:S01]  /*4510*/  UMOV UR16, UR10 ;  /* 0x0000000a00107c82 */ /* 0x000fe20008000000 */
[----:B------:R-:W-:Y:S01]  /*4520*/  UMOV UR15, UR5 ;  /* 0x00000005000f7c82 */ /* 0x000fe20008000000 */
[----:B------:R-:W-:-:S08]  /*4530*/  UMOV UR14, UR17 ;  /* 0x00000011000e7c82 */ /* 0x000fd00008000000 */
.L_x_89:
[----:B------:R-:W-:Y:S02]  /*4540*/  UIADD3 UR16, UPT, UPT, UR16, 0x1, URZ ;  /* 0x0000000110107890 */ /* 0x000fe4000fffe0ff */
[----:B--2---:R-:W-:Y:S02]  /*4550*/  ULEA UR7, UR14, UR6, 0x3 ;  /* 0x000000060e077291 */ /* 0x004fe4000f8e18ff */
[----:B------:R-:W-:Y:S01]  /*4560*/  UISETP.NE.AND UP0, UPT, UR16, URZ, UPT ;  /* 0x000000ff1000728c */ /* 0x000fe2000bf05270 */
[----:B----4-:R-:W-:Y:S10]  /*4570*/  @P2 BRA `(.L_x_87) ;  /* 0x00000000000c2947 */ /* 0x010ff40003800000 */
[----:B-1----:R-:W-:Y:S04]  /*4580*/  SHF.L.U32 R3, R8, 0x1f, RZ ;  /* 0x0000001f08037819 */ /* 0x002fe800000006ff */
[----:B------:R-:W1:Y:S02]  /*4590*/  SYNCS.PHASECHK.TRANS64.TRYWAIT P0, [UR7], R3 ;  /* 0x00000003ff0075a7 */ /* 0x000e640008001107 */
[----:B-1----:R-:W-:Y:S05]  /*45a0*/  @!P0 BRA `(.L_x_88) ;  /* 0x0000004800088947 */ /* 0x002fea0003800000 */
.L_x_87:
[----:B------:R-:W-:Y:S01]  /*45b0*/  UISETP.NE.AND UP1, UPT, UR15, 0x1, UPT ;  /* 0x000000010f00788c */ /* 0x000fe2000bf25270 */
[----:B------:R-:W-:Y:S01]  /*45c0*/  PLOP3.LUT P2, PT, PT, PT, PT, 0x80, 0x8 ;  /* 0x000000000008781c */ /* 0x000fe20003f4f070 */
[----:B------:R-:W-:Y:S02]  /*45d0*/  UIADD3 UR17, UPT, UPT, UR14, 0x1, URZ ;  /* 0x000000010e117890 */ /* 0x000fe4000fffe0ff */
[----:B------:R-:W-:Y:S02]  /*45e0*/  ULEA UR22, UR14, UR12, 0x7 ;  /* 0x0000000c0e167291 */ /* 0x000fe4000f8e38ff */
[----:B------:R-:W-:Y:S01]  /*45f0*/  UISETP.NE.AND UP2, UPT, UR17, 0x22, UPT ;  /* 0x000000221100788c */ /* 0x000fe2000bf45270 */
[----:B------:R-:W-:Y:S01]  /*4600*/  PLOP3.LUT P0, PT, PT, PT, UP1, 0x80, 0x8 ;  /* 0x000000000008781c */ /* 0x000fe20003f0f018 */
[----:B------:R-:W-:Y:S02]  /*4610*/  ULEA UR24, UR14, UR11, 0x8 ;  /* 0x0000000b0e187291 */ /* 0x000fe4000f8e40ff */
[----:B------:R-:W-:Y:S02]  /*4620*/  USEL UR13, URZ, 0x1, UP2 ;  /* 0x00000001ff0d7887 */ /* 0x000fe40009000000 */
[----:B------:R-:W-:Y:S02]  /*4630*/  USEL UR17, UR17, URZ, UP2 ;  /* 0x000000ff11117287 */ /* 0x000fe40009000000 */
[----:B------:R-:W-:Y:S02]  /*4640*/  UIADD3 UR7, UPT, UPT, UR7, 0x110, URZ ;  /* 0x0000011007077890 */ /* 0x000fe4000fffe0ff */
[----:B------:R-:W-:Y:S01]  /*4650*/  @UP1 ULEA UR4, UR17, UR6, 0x3 ;  /* 0x0000000611041291 */ /* 0x000fe2000f8e18ff */
[----:B------:R-:W-:Y:S01]  /*4660*/  LOP3.LUT R8, R8, UR13, RZ, 0x3c, !PT ;  /* 0x0000000d08087c12 */ /* 0x000fe2000f8e3cff */
[----:B------:R-:W-:Y:S01]  /*4670*/  UMOV UR23, 0xc0004010 ;  /* 0xc000401000177882 */ /* 0x000fe20000000000 */
[----:B------:R-:W-:Y:S01]  /*4680*/  UMOV UR25, 0xc0004010 ;  /* 0xc000401000197882 */ /* 0x000fe20000000000 */
[----:B------:R-:W-:Y:S01]  /*4690*/  UIADD3 UR15, UPT, UPT, UR15, -0x1, URZ ;  /* 0xffffffff0f0f7890 */ /* 0x000fe2000fffe0ff */
[----:B-1----:R-:W-:Y:S01]  /*46a0*/  @P0 SHF.L.U32 R0, R8, 0x1f, RZ ;  /* 0x0000001f08000819 */ /* 0x002fe200000006ff */
[----:B------:R-:W-:Y:S03]  /*46b0*/  UMOV UR14, UR17 ;  /* 0x00000011000e7c82 */ /* 0x000fe60008000000 */
[----:B------:R2:W4:Y:S01]  /*46c0*/  @P0 SYNCS.PHASECHK.TRANS64.TRYWAIT P2, [UR4], R0 ;  /* 0x00000000ff0005a7 */ /* 0x0005220008041104 */
[----:B------:R2:W-:Y:S01]  /*46d0*/  UTCIMMA gdesc[UR24], gdesc[UR22], tmem[UR8], tmem[UR20], idesc[UR21], UP4 ;  /* 0x00ff1416180075ea */ /* 0x0005e2000a000108 */
[----:B------:R-:W-:Y:S01]  /*46e0*/  UPLOP3.LUT UP4, UPT, UPT, UPT, UPT, 0x80, 0x8 ;  /* 0x000000000008789c */ /* 0x000fe20003f8f070 */
[----:B------:R2:W-:Y:S01]  /*46f0*/  UTCBAR [UR7], URZ ;  /* 0x000000ff070073e9 */ /* 0x0005e200080000ff */
[----:B------:R-:W-:Y:S09]  /*4700*/  BRA.U UP0, `(.L_x_89) ;  /* 0xfffffffd008c7547 */ /* 0x000ff2000b83ffff */
.L_x_86:
[----:B------:R-:W-:Y:S01]  /*4710*/  UIADD3 UR18, UPT, UPT, UR18, 0x1, URZ ;  /* 0x0000000112127890 */ /* 0x000fe2000fffe0ff */
[C---:B------:R-:W-:Y:S01]  /*4720*/  ISETP.NE.AND P0, PT, R10.reuse, 0x2, PT ;  /* 0x000000020a00780c */ /* 0x040fe20003f05270 */
[----:B------:R-:W-:Y:S02]  /*4730*/  UIADD3 UR9, UPT, UPT, UR9, 0x260, URZ ;  /* 0x0000026009097890 */ /* 0x000fe4000fffe0ff */
[----:B------:R-:W-:Y:S01]  /*4740*/  UISETP.NE.AND UP0, UPT, UR18, 0x4, UPT ;  /* 0x000000041200788c */ /* 0x000fe2000bf05270 */
[----:B-12---:R-:W-:Y:S02]  /*4750*/  SEL R0, RZ, 0x1, P0 ;  /* 0x00000001ff007807 */ /* 0x006fe40000000000 */
[----:B------:R-:W-:Y:S01]  /*4760*/  SEL R10, R10, RZ, P0 ;  /* 0x000000ff0a0a7207 */ /* 0x000fe20000000000 */
[----:B------:R-:W-:Y:S01]  /*4770*/  USEL UR4, URZ, 0x1, UP0 ;  /* 0x00000001ff047887 */ /* 0x000fe20008000000 */
[----:B------:R-:W-:Y:S01]  /*4780*/  LOP3.LUT R9, R9, R0, RZ, 0x3c, !PT ;  /* 0x0000000009097212 */ /* 0x000fe200078e3cff */
[----:B------:R-:W-:Y:S01]  /*4790*/  USEL UR18, UR18, URZ, UP0 ;  /* 0x000000ff12127287 */ /* 0x000fe20008000000 */
[----:B------:R1:W-:Y:S03]  /*47a0*/  UTCBAR [UR9], URZ ;  /* 0x000000ff090073e9 */ /* 0x0003e600080000ff */
[----:B------:R-:W-:Y:S01]  /*47b0*/  LOP3.LUT R11, R11, UR4, RZ, 0x3c, !PT ;  /* 0x000000040b0b7c12 */ /* 0x000fe2000f8e3cff */
[----:B------:R-:W-:Y:S07]  /*47c0*/  @P1 BRA `(.L_x_90) ;  /* 0xfffffff800dc1947 */ /* 0x000fee000383ffff */
[----:B------:R-:W2:Y:S01]  /*47d0*/  S2UR UR4, SR_CgaCtaId ;  /* 0x00000000000479c3 */ /* 0x000ea20000008800 */
[----:B------:R-:W-:Y:S01]  /*47e0*/  ELECT P0, URZ, PT ;  /* 0x0000000000ff782f */ /* 0x000fe20003800000 */
[----:B------:R-:W-:Y:S01]  /*47f0*/  IMAD.MOV.U32 R0, RZ, RZ, 0x1 ;  /* 0x00000001ff007424 */ /* 0x000fe200078e00ff */
[----:B------:R-:W-:Y:S01]  /*4800*/  UIADD3 UR6, UPT, UPT, UR6, 0x280, URZ ;  /* 0x0000028006067890 */ /* 0x000fe2000fffe0ff */
[----:B------:R-:W-:Y:S01]  /*4810*/  SHF.L.U32 R3, R11, 0x1f, RZ ;  /* 0x0000001f0b037819 */ /* 0x000fe200000006ff */
[----:B------:R-:W-:-:S03]  /*4820*/  UMOV UR5, 0x40 ;  /* 0x0000004000057882 */ /* 0x000fc60000000000 */
[----:B------:R-:W-:Y:S01]  /*4830*/  UVIRTCOUNT.DEALLOC.SMPOOL 0x80 ;  /* 0x000000800000784c */ /* 0x000fe20000000000 */
[----:B--2---:R-:W-:Y:S02]  /*4840*/  ULEA UR4, UR4, UR5, 0x18 ;  /* 0x0000000504047291 */ /* 0x004fe4000f8ec0ff */
[----:B------:R-:W-:-:S07]  /*4850*/  ULEA UR5, UR18, UR6, 0x3 ;  /* 0x0000000612057291 */ /* 0x000fce000f8e18ff */
[----:B------:R2:W-:Y:S02]  /*4860*/  @P0 STS.U8 [UR4+0x1c], R0 ;  /* 0x00001c00ff000988 */ /* 0x0005e40008000004 */
[----:B------:R-:W3:Y:S02]  /*4870*/  SYNCS.PHASECHK.TRANS64.TRYWAIT P0, [UR5], R3 ;  /* 0x00000003ff0075a7 */ /* 0x000ee40008001105 */
[----:B--23--:R-:W-:Y:S05]  /*4880*/  @!P0 BRA `(.L_x_91) ;  /* 0x0000004400688947 */ /* 0x00cfea0003800000 */
.L_x_206:
[----:B------:R-:W-:-:S04]  /*4890*/  UIADD3 UR7, UPT, UPT, UR18, 0x1, URZ ;  /* 0x0000000112077890 */ /* 0x000fc8000fffe0ff */
[----:B------:R-:W-:-:S04]  /*48a0*/  UISETP.NE.AND UP0, UPT, UR7, 0x4, UPT ;  /* 0x000000040700788c */ /* 0x000fc8000bf05270 */
[----:B------:R-:W-:Y:S02]  /*48b0*/  USEL UR8, URZ, 0x1, UP0 ;  /* 0x00000001ff087887 */ /* 0x000fe40008000000 */
[----:B------:R-:W-:-:S04]  /*48c0*/  USEL UR7, UR7, URZ, UP0 ;  /* 0x000000ff07077287 */ /* 0x000fc80008000000 */
[----:B------:R-:W-:Y:S01]  /*48d0*/  ULEA UR5, UR7, UR6, 0x3 ;  /* 0x0000000607057291 */ /* 0x000fe2000f8e18ff */
[----:B------:R-:W-:-:S04]  /*48e0*/  LOP3.LUT R2, R11, UR8, RZ, 0x3c, !PT ;  /* 0x000000080b027c12 */ /* 0x000fc8000f8e3cff */
[----:B--2---:R-:W-:-:S04]  /*48f0*/  SHF.L.U32 R3, R2, 0x1f, RZ ;  /* 0x0000001f02037819 */ /* 0x004fc800000006ff */
[----:B------:R-:W2:Y:S02]  /*4900*/  SYNCS.PHASECHK.TRANS64.TRYWAIT P0, [UR5], R3 ;  /* 0x00000003ff0075a7 */ /* 0x000ea40008001105 */
[----:B--2---:R-:W-:Y:S05]  /*4910*/  @!P0 BRA `(.L_x_92) ;  /* 0x00000044005c8947 */ /* 0x004fea0003800000 */
.L_x_208:
        /* <DEDUP_REMOVED lines=9> */
.L_x_210:
[----:B------:R-:W-:-:S04]  /*49b0*/  UIADD3 UR7, UPT, UPT, UR7, 0x1, URZ ;  /* 0x0000000107077890 */ /* 0x000fc8000fffe0ff */
[----:B------:R-:W-:-:S04]  /*49c0*/  UISETP.NE.AND UP0, UPT, UR7, 0x4, UPT ;  /* 0x000000040700788c */ /* 0x000fc8000bf05270 */
[----:B------:R-:W-:Y:S02]  /*49d0*/  USEL UR5, URZ, 0x1, UP0 ;  /* 0x00000001ff057887 */ /* 0x000fe40008000000 */
[----:B------:R-:W-:-:S04]  /*49e0*/  USEL UR7, UR7, URZ, UP0 ;  /* 0x000000ff07077287 */ /* 0x000fc80008000000 */
[----:B------:R-:W-:Y:S01]  /*49f0*/  ULEA UR7, UR7, UR6, 0x3 ;  /* 0x0000000607077291 */ /* 0x000fe2000f8e18ff */
[----:B--2---:R-:W-:-:S04]  /*4a00*/  LOP3.LUT R3, R2, UR5, RZ, 0x3c, !PT ;  /* 0x0000000502037c12 */ /* 0x004fc8000f8e3cff */
[----:B------:R-:W-:-:S04]  /*4a10*/  SHF.L.U32 R3, R3, 0x1f, RZ ;  /* 0x0000001f03037819 */ /* 0x000fc800000006ff */
[----:B------:R-:W2:Y:S02]  /*4a20*/  SYNCS.PHASECHK.TRANS64.TRYWAIT P0, [UR7], R3 ;  /* 0x00000003ff0075a7 */ /* 0x000ea40008001107 */
[----:B--2---:R-:W-:Y:S05]  /*4a30*/  @!P0 BRA `(.L_x_94) ;  /* 0x0000004400448947 */ /* 0x004fea0003800000 */
.L_x_212:
[----:B------:R-:W-:Y:S01]  /*4a40*/  NOP ;  /* 0x0000000000007918 */ /* 0x000fe20000000000 */
[----:B--2---:R-:W2:Y:S01]  /*4a50*/  LDS R0, [UR4+0x14] ;  /* 0x00001404ff007984 */ /* 0x004ea20008000800 */
[----:B------:R-:W-:Y:S01]  /*4a60*/  ULOP3.LUT UR6, UR19, 0xffff, URZ, 0xc0, !UPT ;  /* 0x0000ffff13067892 */ /* 0x000fe2000f8ec0ff */
[----:B------:R-:W-:Y:S01]  /*4a70*/  UMOV UR8, 0xffff ;  /* 0x0000ffff00087882 */ /* 0x000fe20000000000 */
[----:B------:R-:W-:Y:S02]  /*4a80*/  UMOV UR5, 0x1 ;  /* 0x0000000100057882 */ /* 0x000fe40000000000 */
[----:B------:R-:W-:-:S04]  /*4a90*/  USHF.R.U32.HI UR6, URZ, 0x5, UR6 ;  /* 0x00000005ff067899 */ /* 0x000fc80008011606 */
[----:B------:R-:W-:Y:S02]  /*4aa0*/  USHF.L.U32 UR8, UR8, UR6, URZ ;  /* 0x0000000608087299 */ /* 0x000fe400080006ff */
[----:B------:R-:W-:-:S04]  /*4ab0*/  USHF.L.U32 UR5, UR5, UR6, URZ ;  /* 0x0000000605057299 */ /* 0x000fc800080006ff */
[----:B--2---:R-:W-:-:S04]  /*4ac0*/  LOP3.LUT R0, R0, UR8, RZ, 0xc0, !PT ;  /* 0x0000000800007c12 */ /* 0x004fc8000f8ec0ff */
[----:B------:R-:W-:-:S13]  /*4ad0*/  ISETP.NE.AND P0, PT, R0, UR8, PT ;  /* 0x0000000800007c0c */ /* 0x000fda000bf05270 */
[----:B------:R-:W-:Y:S05]  /*4ae0*/  @P0 BRA `(.L_x_95) ;  /* 0x0000000000580947 */ /* 0x000fea0003800000 */
[----:B------:R-:W2:Y:S02]  /*4af0*/  LDS R0, [UR4+0x18] ;  /* 0x00001804ff007984 */ /* 0x000ea40008000800 */
[----:B--2---:R-:W-:-:S04]  /*4b00*/  LOP3.LUT R0, R0, UR5, RZ, 0xc0, !PT ;  /* 0x0000000500007c12 */ /* 0x004fc8000f8ec0ff */
[----:B------:R-:W-:-:S13]  /*4b10*/  ISETP.NE.AND P0, PT, R0, UR5, PT ;  /* 0x0000000500007c0c */ /* 0x000fda000bf05270 */
[----:B------:R-:W-:Y:S05]  /*4b20*/  @P0 BRA `(.L_x_96) ;  /* 0x00000000003c0947 */ /* 0x000fea0003800000 */
[----:B------:R-:W2:Y:S01]  /*4b30*/  S2R R2, SR_LANEID ;  /* 0x0000000000027919 */ /* 0x000ea20000000000 */
[----:B------:R-:W-:Y:S01]  /*4b40*/  ULOP3.LUT UR8, URZ, UR8, URZ, 0x33, !UPT ;  /* 0x00000008ff087292 */ /* 0x000fe2000f8e33ff */
[----:B------:R-:W-:Y:S01]  /*4b50*/  LOP3.LUT R4, RZ, UR5, RZ, 0x33, !PT ;  /* 0x00000005ff047c12 */ /* 0x000fe2000f8e33ff */
[----:B------:R-:W-:Y:S02]  /*4b60*/  VOTEU.ANY UR7, UPT, PT ;  /* 0x0000000000077886 */ /* 0x000fe400038e0100 */
[----:B------:R-:W-:Y:S01]  /*4b70*/  UFLO.U32 UR7, UR7 ;  /* 0x00000007000772bd */ /* 0x000fe200080e0000 */
[----:B------:R-:W3:Y:S01]  /*4b80*/  REDUX UR5, R4 ;  /* 0x00000000040573c4 */ /* 0x000ee20000000000 */
[----:B------:R-:W-:-:S06]  /*4b90*/  IMAD.U32 R0, RZ, RZ, UR8 ;  /* 0x00000008ff007e24 */ /* 0x000fcc000f8e00ff */
[----:B------:R1:W-:Y:S01]  /*4ba0*/  UTCATOMSWS.AND URZ, UR8 ;  /* 0x0000000800ff79e3 */ /* 0x0003e20008000000 */
[----:B------:R-:W4:Y:S01]  /*4bb0*/  REDUX UR6, R0 ;  /* 0x00000000000673c4 */ /* 0x000f220000000000 */
[----:B--2---:R-:W-:Y:S01]  /*4bc0*/  ISETP.EQ.U32.AND P0, PT, R2, UR7, PT ;  /* 0x0000000702007c0c */ /* 0x004fe2000bf02070 */
[----:B---3--:R-:W-:Y:S01]  /*4bd0*/  IMAD.U32 R2, RZ, RZ, UR5 ;  /* 0x00000005ff027e24 */ /* 0x008fe2000f8e00ff */
[----:B----4-:R-:W-:-:S11]  /*4be0*/  MOV R3, UR6 ;  /* 0x0000000600037c02 */ /* 0x010fd60008000f00 */
[----:B------:R1:W-:Y:S04]  /*4bf0*/  @P0 ATOMS.AND RZ, [UR4+0x14], R3 ;  /* 0x00001403ffff098c */ /* 0x0003e8000a800004 */
[----:B------:R1:W-:Y:S01]  /*4c00*/  @P0 ATOMS.AND RZ, [UR4+0x18], R2 ;  /* 0x00001802ffff098c */ /* 0x0003e2000a800004 */
[----:B------:R-:W-:Y:S05]  /*4c10*/  BRA `(.L_x_97) ;  /* 0x0000000000147947 */ /* 0x000fea0003800000 */
.L_x_96:
[----:B------:R-:W-:Y:S02]  /*4c20*/  MOV R2, 0x4c40 ;  /* 0x00004c4000027802 */ /* 0x000fe40000000f00 */
[----:B-1--45:R-:W-:Y:S05]  /*4c30*/  CALL.REL.NOINC `($__internal_0_$__cuda_sm10x_tcgen05_guardrail_trap_col_being_dealloced_not_returned_by_alloc) ;  /* 0x0000004400607944 */ /* 0x032fea0003c00000 */
[----:B------:R-:W-:Y:S05]  /*4c40*/  BRA `(.L_x_97) ;  /* 0x0000000000087947 */ /* 0x000fea0003800000 */
.L_x_95:
[----:B------:R-:W-:Y:S02]  /*4c50*/  MOV R2, 0x4c70 ;  /* 0x00004c7000027802 */ /* 0x000fe40000000f00 */
[----:B-1--45:R-:W-:Y:S05]  /*4c60*/  CALL.REL.NOINC `($__internal_2_$__cuda_sm10x_tcgen05_guardrail_trap_unallocated_columns_being_dealloced) ;  /* 0x00000044006c7944 */ /* 0x032fea0003c00000 */
.L_x_97:
[----:B------:R-:W-:Y:S01]  /*4c70*/  NOP ;  /* 0x0000000000007918 */ /* 0x000fe20000000000 */
[----:B-1----:R-:W-:Y:S05]  /*4c80*/  EXIT ;  /* 0x000000000000794d */ /* 0x002fea0003800000 */
.L_x_79:
[----:B------:R-:W-:-:S09]  /*4c90*/  UISETP.NE.OR UP2, UPT, UR8, 0x3, !UP2 ;  /* 0x000000030800788c */ /* 0x000fd2000d745670 */
[----:B------:R-:W-:Y:S05]  /*4ca0*/  BRA.U UP2, `(.L_x_98) ;  /* 0x0000000902c87547 */ /* 0x000fea000b800000 */
[----:B------:R-:W1:Y:S01]  /*4cb0*/  LDCU.64 UR6, c[0x0][0x888] ;  /* 0x00011100ff0677ac */ /* 0x000e620008000a00 */
[----:B------:R-:W2:Y:S01]  /*4cc0*/  LDC R0, c[0x0][0xb30] ;  /* 0x0002cc00ff007b82 */ /* 0x000ea20000000800 */
[----:B------:R-:W-:Y:S01]  /*4cd0*/  IMAD.MOV.U32 R30, RZ, RZ, 0x1 ;  /* 0x00000001ff1e7424 */ /* 0x000fe200078e00ff */
[----:B------:R-:W-:Y:S01]  /*4ce0*/  CS2R R28, SRZ ;  /* 0x00000000001c7805 */ /* 0x000fe2000001ff00 */
[----:B------:R-:W4:Y:S01]  /*4cf0*/  LDCU.64 UR4, c[0x0][0x890] ;  /* 0x00011200ff0477ac */ /* 0x000f220008000a00 */
[----:B------:R-:W-:Y:S01]  /*4d00*/  IMAD.MOV.U32 R25, RZ, RZ, 0x2000 ;  /* 0x00002000ff197424 */ /* 0x000fe200078e00ff */
[----:B------:R-:W-:-:S03]  /*4d10*/  UMOV UR8, 0x400 ;  /* 0x0000040000087882 */ /* 0x000fc60000000000 */
[----:B------:R-:W3:Y:S01]  /*4d20*/  LDC R19, c[0x0][0x370] ;  /* 0x0000dc00ff137b82 */ /* 0x000ee20000000800 */
[----:B------:R-:W-:-:S07]  /*4d30*/  UPLOP3.LUT UP1, UPT, UPT, UPT, UPT, 0x40, 0x4 ;  /* 0x000000000004789c */ /* 0x000fce0003f2e870 */
[----:B------:R-:W3:Y:S01]  /*4d40*/  LDC R2, c[0x0][0xb0c] ;  /* 0x0002c300ff027b82 */ /* 0x000ee20000000800 */
[----:B-1----:R-:W-:Y:S02]  /*4d50*/  UISETP.NE.U32.AND UP2, UPT, UR6, URZ, UPT ;  /* 0x000000ff0600728c */ /* 0x002fe4000bf45070 */
[----:B------:R-:W-:Y:S02]  /*4d60*/  ULEA UR6, UR37, UR8, 0x18 ;  /* 0x0000000825067291 */ /* 0x000fe4000f8ec0ff */
[----:B------:R-:W-:Y:S02]  /*4d70*/  UISETP.NE.AND.EX UP2, UPT, UR7, URZ, UPT, UP2 ;  /* 0x000000ff0700728c */ /* 0x000fe4000bf45320 */
[----:B------:R-:W-:Y:S01]  /*4d80*/  UIADD3 UR7, UPT, UPT, UR6, 0x220, URZ ;  /* 0x0000022006077890 */ /* 0x000fe2000fffe0ff */
[----:B------:R-:W1:Y:S01]  /*4d90*/  LDC R18, c[0x0][0xb20] ;  /* 0x0002c800ff127b82 */ /* 0x000e620000000800 */
[----:B----4-:R-:W-:Y:S01]  /*4da0*/  UISETP.NE.U32.AND UP3, UPT, UR4, URZ, UPT ;  /* 0x000000ff0400728c */ /* 0x010fe2000bf65070 */
[----:B--2---:R-:W-:Y:S01]  /*4db0*/  ISETP.NE.AND P1, PT, R0, 0x1, PT ;  /* 0x000000010000780c */ /* 0x004fe20003f25270 */
[----:B------:R-:W-:-:S02]  /*4dc0*/  UPRMT UR37, UR37, 0x654, UR7 ;  /* 0x0000065425257896 */ /* 0x000fc40008000007 */
[----:B------:R-:W-:-:S03]  /*4dd0*/  UISETP.NE.AND.EX UP3, UPT, UR5, URZ, UPT, UP3 ;  /* 0x000000ff0500728c */ /* 0x000fc6000bf65330 */
[----:B------:R-:W2:Y:S08]  /*4de0*/  LDC.64 R32, c[0x0][0x348] ;  /* 0x0000d200ff207b82 */ /* 0x000eb00000000a00 */
[----:B------:R-:W4:Y:S08]  /*4df0*/  LDC.64 R16, c[0x0][0xb10] ;  /* 0x0002c400ff107b82 */ /* 0x000f300000000a00 */
[----:B------:R-:W1:Y:S08]  /*4e00*/  LDC.64 R6, c[0x0][0xb18] ;  /* 0x0002c600ff067b82 */ /* 0x000e700000000a00 */
[----:B------:R-:W1:Y:S08]  /*4e10*/  LDC.64 R4, c[0x0][0xb28] ;  /* 0x0002ca00ff047b82 */ /* 0x000e700000000a00 */
[----:B---3--:R-:W1:Y:S02]  /*4e20*/  LDC R24, c[0x0][0x374] ;  /* 0x0000dd00ff187b82 */ /* 0x008e640000000800 */
.L_x_106:
[C---:B------:R-:W-:Y:S02]  /*4e30*/  LEA R0, R29.reuse, UR6, 0x3 ;  /* 0x000000061d007c11 */ /* 0x040fe4000f8e18ff */
[----:B------:R-:W-:Y:S02]  /*4e40*/  SHF.L.U32 R3, R28, 0x1f, RZ ;  /* 0x0000001f1c037819 */ /* 0x000fe400000006ff */
[----:B------:R-:W-:Y:S02]  /*4e50*/  LEA R20, R29, UR6, 0x4 ;  /* 0x000000061d147c11 */ /* 0x000fe4000f8e20ff */
[----:B---3--:R-:W3:Y:S02]  /*4e60*/  SYNCS.PHASECHK.TRANS64.TRYWAIT P0, [R0+URZ+0x240], R3 ;  /* 0x00024003000075a7 */ /* 0x008ee400080011ff */
[----:B---3--:R-:W-:Y:S05]  /*4e70*/  @!P0 BRA `(.L_x_99) ;  /* 0x00000040004c8947 */ /* 0x008fea0003800000 */
.L_x_213:
[----:B------:R-:W-:Y:S01]  /*4e80*/  ISETP.GE.AND P0, PT, R72, 0x1, PT ;  /* 0x000000014800780c */ /* 0x000fe20003f06270 */
[----:B------:R-:W1:Y:S01]  /*4e90*/  LDS.128 R20, [R20+0x2d0] ;  /* 0x0002d00014147984 */ /* 0x000e620000000c00 */
[----:B------:R-:W-:Y:S01]  /*4ea0*/  ISETP.NE.U32.AND P4, PT, RZ, UR4, PT ;  /* 0x00000004ff007c0c */ /* 0x000fe2000bf85070 */
[----:B---3--:R-:W-:Y:S01]  /*4eb0*/  VIADD R0, R0, 0x250 ;  /* 0x0000025000007836 */ /* 0x008fe20000000000 */
[----:B------:R-:W-:Y:S02]  /*4ec0*/  SHF.L.U32 R26, R30, 0x1f, RZ ;  /* 0x0000001f1e1a7819 */ /* 0x000fe400000006ff */
[----:B------:R-:W-:Y:S02]  /*4ed0*/  ISETP.NE.AND.EX P4, PT, RZ, UR5, PT, P4 ;  /* 0x00000005ff007c0c */ /* 0x000fe4000bf85340 */
[----:B------:R-:W-:Y:S01]  /*4ee0*/  PRMT R0, RZ, 0x654, R0 ;  /* 0x00000654ff007816 */ /* 0x000fe20000000000 */
[----:B------:R-:W-:Y:S01]  /*4ef0*/  @!PT LDS RZ, [RZ] ;  /* 0x00000000fffff984 */ /* 0x000fe20000000800 */
[----:B------:R-:W-:Y:S01]  /*4f00*/  @!PT LDS RZ, [RZ] ;  /* 0x00000000fffff984 */ /* 0x000fe20000000800 */
[----:B------:R-:W-:Y:S01]  /*4f10*/  @!PT LDS RZ, [RZ] ;  /* 0x00000000fffff984 */ /* 0x000fe20000000800 */
[----:B------:R-:W-:Y:S01]  /*4f20*/  @!PT LDS RZ, [RZ] ;  /* 0x00000000fffff984 */ /* 0x000fe20000000800 */
[----:B------:R3:W-:Y:S06]  /*4f30*/  MEMBAR.ALL.CTA ;  /* 0x0000000000007992 */ /* 0x0007ec0000008000 */
[----:B---3--:R-:W3:Y:S02]  /*4f40*/  FENCE.VIEW.ASYNC.S ;  /* 0x00000000000073c6 */ /* 0x008ee40000000000 */
[----:B---3--:R3:W-:Y:S01]  /*4f50*/  SYNCS.ARRIVE.TRANS64.RED.A1T0 RZ, [R0+URZ], RZ ;  /* 0x000000ff00ff79a7 */ /* 0x0087e200081004ff */
[----:B-1----:R-:W-:Y:S11]  /*4f60*/  LOP3.LUT P3, RZ, R22, 0x1, RZ, 0xc0, !PT ;  /* 0x0000000116ff7812 */ /* 0x002ff6000786c0ff */
[----:B------:R-:W-:Y:S02]  /*4f70*/  @!UPT UIADD3 URZ, UPT, UPT, URZ, URZ, URZ ;  /* 0x000000fffffff290 */ /* 0x000fe4000fffe0ff */
[----:B------:R-:W-:Y:S02]  /*4f80*/  @P3 MOV R13, R20 ;  /* 0x00000014000d3202 */ /* 0x000fe40000000f00 */
[----:B------:R-:W-:Y:S01]  /*4f90*/  @P3 LOP3.LUT R8, R21, 0xffff, RZ, 0xc0, !PT ;  /* 0x0000ffff15083812 */ /* 0x000fe200078ec0ff */
[----:B---3--:R-:W-:Y:S06]  /*4fa0*/  @!P0 BRA `(.L_x_100) ;  /* 0x0000000000a48947 */ /* 0x008fec0003800000 */
[----:B------:R-:W-:Y:S01]  /*4fb0*/  IMAD.HI.U32 R31, R24, R7, RZ ;  /* 0x00000007181f7227 */ /* 0x000fe200078e00ff */
[----:B------:R-:W-:Y:S02]  /*4fc0*/  ISETP.NE.AND P0, PT, R6, 0x1, PT ;  /* 0x000000010600780c */ /* 0x000fe40003f05270 */
[----:B------:R-:W-:Y:S01]  /*4fd0*/  ISETP.NE.AND P2, PT, R72, 0x1, PT ;  /* 0x000000014800780c */ /* 0x000fe20003f45270 */
[----:B----4-:R-:W-:Y:S01]  /*4fe0*/  IMAD.HI.U32 R34, R19, R16, RZ ;  /* 0x0000001013227227 */ /* 0x010fe200078e00ff */
[----:B------:R-:W-:Y:S02]  /*4ff0*/  SHF.R.U32.HI R31, RZ, R18, R31 ;  /* 0x00000012ff1f7219 */ /* 0x000fe4000001161f */
[----:B------:R-:W-:Y:S01]  /*5000*/  ISETP.NE.AND P5, PT, R2, 0x1, PT ;  /* 0x000000010200780c */ /* 0x000fe20003fa5270 */
[----:B------:R-:W-:Y:S01]  /*5010*/  IMAD.HI.U32 R36, R13, R16, RZ ;  /* 0x000000100d247227 */ /* 0x000fe200078e00ff */
[----:B------:R-:W-:Y:S02]  /*5020*/  SHF.R.U32.HI R34, RZ, R17, R34 ;  /* 0x00000011ff227219 */ /* 0x000fe40000011622 */
[----:B------:R-:W-:Y:S01]  /*5030*/  SEL R3, R24, R31, !P0 ;  /* 0x0000001f18037207 */ /* 0x000fe20004000000 */
[C---:B------:R-:W-:Y:S01]  /*5040*/  IMAD.HI.U32 R31, R8.reuse, R7, RZ ;  /* 0x00000007081f7227 */ /* 0x040fe200078e00ff */
[----:B------:R-:W-:Y:S02]  /*5050*/  SEL R11, R19, R34, !P5 ;  /* 0x00000022130b7207 */ /* 0x000fe40006800000 */
[----:B------:R-:W-:Y:S01]  /*5060*/  SHF.R.U32.HI R36, RZ, R17, R36 ;  /* 0x00000011ff247219 */ /* 0x000fe20000011624 */
[----:B------:R-:W-:Y:S01]  /*5070*/  IMAD.HI.U32 R38, R3, R4, RZ ;  /* 0x0000000403267227 */ /* 0x000fe200078e00ff */
[----:B------:R-:W-:Y:S03]  /*5080*/  SHF.R.U32.HI R31, RZ, R18, R31 ;  /* 0x00000012ff1f7219 */ /* 0x000fe6000001161f */
[----:B------:R-:W-:Y:S01]  /*5090*/  IMAD.HI.U32 R34, R11, R4, RZ ;  /* 0x000000040b227227 */ /* 0x000fe200078e00ff */
[----:B------:R-:W-:Y:S02]  /*50a0*/  @P2 SHF.R.U32.HI R3, RZ, R5, R38 ;  /* 0x00000005ff032219 */ /* 0x000fe40000011626 */
[----:B------:R-:W-:Y:S02]  /*50b0*/  SEL R9, R8, R31, !P0 ;  /* 0x0000001f08097207 */ /* 0x000fe40004000000 */
[----:B------:R-:W-:Y:S01]  /*50c0*/  @P2 SHF.R.U32.HI R11, RZ, R5, R34 ;  /* 0x00000005ff0b2219 */ /* 0x000fe20000011622 */
[C---:B------:R-:W-:Y:S01]  /*50d0*/  IMAD R10, R72.reuse, R3, RZ ;  /* 0x00000003480a7224 */ /* 0x040fe200078e02ff */
[----:B------:R-:W-:Y:S01]  /*50e0*/  SEL R3, R13, R36, !P5 ;  /* 0x000000240d037207 */ /* 0x000fe20006800000 */
[C---:B------:R-:W-:Y:S03]  /*50f0*/  IMAD.HI.U32 R14, R9.reuse, R4, RZ ;  /* 0x00000004090e7227 */ /* 0x040fe600078e00ff */
[----:B------:R-:W-:Y:S01]  /*5100*/  ISETP.GE.AND P0, PT, R9, R10, PT ;  /* 0x0000000a0900720c */ /* 0x000fe20003f06270 */
[C---:B------:R-:W-:Y:S01]  /*5110*/  IMAD R12, R72.reuse, R11, RZ ;  /* 0x0000000b480c7224 */ /* 0x040fe200078e02ff */
[-C--:B------:R-:W-:Y:S04]  /*5120*/  SHF.R.U32.HI R14, RZ, R5.reuse, R14 ;  /* 0x00000005ff0e7219 */ /* 0x080fe8000001160e */
[----:B------:R-:W-:Y:S02]  /*5130*/  ISETP.GE.OR P0, PT, R3, R12, P0 ;  /* 0x0000000c0300720c */ /* 0x000fe40000706670 */
[----:B------:R-:W-:Y:S05]  /*5140*/  SEL R15, R9, R14, !P2 ;  /* 0x0000000e090f7207 */ /* 0x000fea0005000000 */
[----:B------:R-:W-:Y:S04]  /*5150*/  IMAD.MOV R14, RZ, RZ, -R15 ;  /* 0x000000ffff0e7224 */ /* 0x000fe800078e0a0f */
[----:B------:R-:W-:Y:S02]  /*5160*/  IMAD R14, R72, R14, R9 ;  /* 0x0000000e480e7224 */ /* 0x000fe400078e0209 */
[C---:B------:R-:W-:Y:S05]  /*5170*/  @!P0 IMAD.HI.U32 R10, R3.reuse, R4, RZ ;  /* 0x00000004030a8227 */ /* 0x040fea00078e00ff */
[----:B------:R-:W-:Y:S04]  /*5180*/  @!P0 SHF.R.U32.HI R10, RZ, R5, R10 ;  /* 0x00000005ff0a8219 */ /* 0x000fe8000001160a */
[----:B------:R-:W-:Y:S01]  /*5190*/  @!P0 SEL R0, R3, R10, !P2 ;  /* 0x0000000a03008207 */ /* 0x000fe20005000000 */
[----:B------:R-:W-:Y:S03]  /*51a0*/  IMAD.MOV R10, RZ, RZ, -R3 ;  /* 0x000000ffff0a7224 */ /* 0x000fe600078e0a03 */
[----:B------:R-:W-:Y:S01]  /*51b0*/  @!P0 IADD3 R15, PT, PT, R15, -R0, RZ ;  /* 0x800000000f0f8210 */ /* 0x000fe20007ffe0ff */
[----:B------:R-:W-:Y:S01]  /*51c0*/  @!P0 IMAD R0, R11, R14, R0 ;  /* 0x0000000e0b008224 */ /* 0x000fe200078e0200 */
[----:B------:R-:W-:Y:S01]  /*51d0*/  IADD3 R11, PT, PT, -R9, RZ, RZ ;  /* 0x000000ff090b7210 */ /* 0x000fe20007ffe1ff */
[----:B------:R-:W-:Y:S02]  /*51e0*/  IMAD R13, R2, R10, R13 ;  /* 0x0000000a020d7224 */ /* 0x000fe400078e020d */
[----:B------:R-:W-:Y:S02]  /*51f0*/  @!P0 IMAD R9, R15, R72, R3 ;  /* 0x000000480f098224 */ /* 0x000fe400078e0203 */
[----:B------:R-:W-:Y:S02]  /*5200*/  @!P0 IMAD.MOV.U32 R3, RZ, RZ, R0 ;  /* 0x000000ffff038224 */ /* 0x000fe400078e0000 */
[----:B------:R-:W-:Y:S02]  /*5210*/  IMAD R8, R6, R11, R8 ;  /* 0x0000000b06087224 */ /* 0x000fe400078e0208 */
[----:B------:R-:W-:Y:S02]  /*5220*/  IMAD R13, R3, R2, R13 ;  /* 0x00000002030d7224 */ /* 0x000fe400078e020d */
[----:B------:R-:W-:Y:S02]  /*5230*/  IMAD R8, R9, R6, R8 ;  /* 0x0000000609087224 */ /* 0x000fe400078e0208 */
.L_x_100:
[----:B------:R-:W-:Y:S05]  /*5240*/  BRA.U UP1, `(.L_x_101) ;  /* 0x0000000101107547 */ /* 0x000fea000b800000 */
[----:B------:R-:W-:Y:S04]  /*5250*/  MOV R0, UR13 ;  /* 0x0000000d00007c02 */ /* 0x000fe80008000f00 */
[----:B------:R-:W-:Y:S04]  /*5260*/  SHF.L.U32 R3, R0, 0x1f, RZ ;  /* 0x0000001f00037819 */ /* 0x000fe800000006ff */
[----:B------:R-:W1:Y:S02]  /*5270*/  SYNCS.PHASECHK.TRANS64.TRYWAIT P0, [UR6+0x238], R3 ;  /* 0x00023803ff0075a7 */ /* 0x000e640008001106 */
[----:B-1----:R-:W-:Y:S05]  /*5280*/  @!P0 BRA `(.L_x_102) ;  /* 0x0000003c005c8947 */ /* 0x002fea0003800000 */
.L_x_101:
[----:B------:R-:W-:Y:S05]  /*5290*/  BRA.U !UP3, `(.L_x_103) ;  /* 0x000000010b347547 */ /* 0x000fea000b800000 */
[----:B------:R-:W-:Y:S01]  /*52a0*/  UPLOP3.LUT UP0, UPT, UPT, UPT, UP2, 0x80, 0x8 ;  /* 0x000000000008789c */ /* 0x000fe20003f0f020 */
[----:B-1----:R-:W-:Y:S02]  /*52b0*/  HFMA2 R0, -RZ, RZ, 0, 5.9604644775390625e-08 ;  /* 0x00000001ff007431 */ /* 0x002fe400000001ff */
[----:B------:R-:W-:Y:S03]  /*52c0*/  IMAD.MOV.U32 R168, RZ, RZ, 0x1 ;  /* 0x00000001ffa87424 */ /* 0x000fe600078e00ff */
[----:B------:R-:W-:Y:S05]  /*52d0*/  PLOP3.LUT P0, PT, PT, PT, UP0, 0x80, 0x8 ;  /* 0x000000000008781c */ /* 0x000fea0003f0f008 */
[----:B------:R-:W1:Y:S01]  /*52e0*/  @UP0 LDCU.64 UR8, c[0x0][0x888] ;  /* 0x00011100ff0807ac */ /* 0x000e620008000a00 */
[----:B------:R-:W-:Y:S07]  /*52f0*/  @UP0 UIMAD UR7, UR36, UR4, URZ ;  /* 0x00000004240702a4 */ /* 0x000fee000f8e02ff */
[----:B------:R-:W-:Y:S01]  /*5300*/  @!P0 PRMT R168, R0, 0x7610, R168 ;  /* 0x0000761000a88816 */ /* 0x000fe200000000a8 */
[----:B-1----:R-:W-:Y:S03]  /*5310*/  @UP0 UIMAD.WIDE UR8, UR7, 0x4, UR8 ;  /* 0x00000004070808a5 */ /* 0x002fe6000f8e0208 */
[----:B------:R-:W1:Y:S03]  /*5320*/  @!UP0 LDCU UR7, c[0x0][0x880] ;  /* 0x00011000ff0787ac */ /* 0x000e660008000800 */
[----:B------:R-:W-:Y:S01]  /*5330*/  IMAD.U32 R10, RZ, RZ, UR8 ;  /* 0x00000008ff0a7e24 */ /* 0x000fe2000f8e00ff */
[----:B------:R-:W-:Y:S05]  /*5340*/  MOV R11, UR9 ;  /* 0x00000009000b7c02 */ /* 0x000fea0008000f00 */
[----:B-----5:R3:W5:Y:S02]  /*5350*/  @P0 LDG.E R80, desc[UR40][R10.64] ;  /* 0x000000280a500981 */ /* 0x020764000c1e1900 */
[----:B-1-3--:R-:W-:Y:S07]  /*5360*/  @!P0 IMAD.U32 R80, RZ, RZ, UR7 ;  /* 0x00000007ff508e24 */ /* 0x00afee000f8e00ff */
.L_x_103:
[----:B-----5:R-:W-:Y:S01]  /*5370*/  @!P4 ISETP.EQ.AND P5, PT, R80, RZ, PT ;  /* 0x000000ff5000c20c */ /* 0x020fe20003fa2270 */
[----:B------:R-:W-:Y:S01]  /*5380*/  @!UPT UIADD3 URZ, UPT, UPT, URZ, URZ, URZ ;  /* 0x000000fffffff290 */ /* 0x000fe2000fffe0ff */
[----:B------:R-:W-:Y:S11]  /*5390*/  @!P4 BRA `(.L_x_104) ;  /* 0x000000000014c947 */ /* 0x000ff60003800000 */
[----:B------:R-:W-:Y:S02]  /*53a0*/  LOP3.LUT P0, RZ, R168, 0xff, RZ, 0xc0, !PT ;  /* 0x000000ffa8ff7812 */ /* 0x000fe4000780c0ff */
[----:B------:R-:W-:Y:S04]  /*53b0*/  PLOP3.LUT P5, PT, PT, PT, UP0, 0x80, 0x8 ;  /* 0x000000000008781c */ /* 0x000fe80003faf008 */
[----:B------:R-:W-:Y:S07]  /*53c0*/  PLOP3.LUT P5, PT, P5, PT, PT, 0x8, 0x80 ;  /* 0x000000000080781c */ /* 0x000fee0002fae170 */
[----:B------:R-:W-:Y:S11]  /*53d0*/  @P0 ISETP.EQ.AND P5, PT, R80, RZ, PT ;  /* 0x000000ff5000020c */ /* 0x000ff60003fa2270 */
[----:B------:R-:W-:Y:S02]  /*53e0*/  @!UPT UIADD3 URZ, UPT, UPT, URZ, URZ, URZ ;  /* 0x000000fffffff290 */ /* 0x000fe4000fffe0ff */
.L_x_104:
[----:B------:R-:W3:Y:S01]  /*53f0*/  SYNCS.PHASECHK.TRANS64.TRYWAIT P4, [UR6+0x228], R26 ;  /* 0x0002281aff0075a7 */ /* 0x000ee20008081106 */
[----:B------:R-:W-:Y:S01]  /*5400*/  @P3 SHF.R.U32.HI R27, RZ, 0x10, R21 ;  /* 0x00000010ff1b3819 */ /* 0x000fe20000011615 */
[----:B------:R-:W-:Y:S01]  /*5410*/  VIADD R29, R29, 0x1 ;  /* 0x000000011d1d7836 */ /* 0x000fe20000000000 */
[----:B------:R-:W5:Y:S08]  /*5420*/  LDC.64 R14, c[0x0][0xb10] ;  /* 0x0002c400ff0e7b82 */ /* 0x000f700000000a00 */
[----:B------:R-:W2:Y:S08]  /*5430*/  LDC.64 R10, c[0x0][0xb18] ;  /* 0x0002c600ff0a7b82 */ /* 0x000eb00000000a00 */
[----:B-1----:R-:W1:Y:S08]  /*5440*/  @!P1 LDC R0, c[0x0][0xb20] ;  /* 0x0002c800ff009b82 */ /* 0x002e700000000800 */
[----:B------:R-:W4:Y:S01]  /*5450*/  @!P1 LDC R3, c[0x0][0xb0c] ;  /* 0x0002c300ff039b82 */ /* 0x000f220000000800 */
[----:B-----5:R-:W-:Y:S05]  /*5460*/  @!P1 IMAD.HI.U32 R14, R13, R14, RZ ;  /* 0x0000000e0d0e9227 */ /* 0x020fea00078e00ff */
[----:B------:R-:W-:Y:S01]  /*5470*/  @!P1 SHF.R.U32.HI R14, RZ, R15, R14 ;  /* 0x0000000fff0e9219 */ /* 0x000fe2000001160e */
[----:B--2---:R-:W-:Y:S01]  /*5480*/  @!P1 IMAD.HI.U32 R11, R8, R11, RZ ;  /* 0x0000000b080b9227 */ /* 0x004fe200078e00ff */
[----:B------:R-:W-:Y:S04]  /*5490*/  @!P1 ISETP.NE.AND P0, PT, R10, 0x1, PT ;  /* 0x000000010a00980c */ /* 0x000fe80003f05270 */
[----:B-1----:R-:W-:Y:S02]  /*54a0*/  @!P1 SHF.R.U32.HI R9, RZ, R0, R11 ;  /* 0x00000000ff099219 */ /* 0x002fe4000001160b */
[----:B----4-:R-:W-:Y:S02]  /*54b0*/  @!P1 ISETP.NE.AND P2, PT, R3, 0x1, PT ;  /* 0x000000010300980c */ /* 0x010fe40003f45270 */
[----:B------:R-:W-:Y:S02]  /*54c0*/  @!P1 SEL R9, R8, R9, !P0 ;  /* 0x0000000908099207 */ /* 0x000fe40004000000 */
[----:B------:R-:W-:Y:S02]  /*54d0*/  ELECT P0, URZ, PT ;  /* 0x0000000000ff782f */ /* 0x000fe40003800000 */
[----:B------:R-:W-:Y:S05]  /*54e0*/  @!P1 SEL R14, R13, R14, !P2 ;  /* 0x0000000e0d0e9207 */ /* 0x000fea0005000000 */
[----:B------:R-:W-:Y:S02]  /*54f0*/  @!P1 IMAD.IADD R0, R9, 0x1, -R14 ;  /* 0x0000000109009824 */ /* 0x000fe400078e0a0e */
[----:B------:R-:W-:Y:S02]  /*5500*/  @!P1 IMAD.IADD R9, R14, 0x1, -R9 ;  /* 0x000000010e099824 */ /* 0x000fe400078e0a09 */
[----:B------:R-:W-:Y:S02]  /*5510*/  @!P1 IMAD R13, R0, R3, R13 ;  /* 0x00000003000d9224 */ /* 0x000fe400078e020d */
[----:B------:R-:W-:Y:S01]  /*5520*/  @!P1 IMAD R8, R9, R10, R8 ;  /* 0x0000000a09089224 */ /* 0x000fe200078e0208 */
[----:B---3--:R-:W-:Y:S06]  /*5530*/  @!P4 BRA `(.L_x_105) ;  /* 0x0000003800c8c947 */ /* 0x008fec0003800000 */
.L_x_216:
[----:B------:R-:W-:Y:S01]  /*5540*/  PLOP3.LUT P5, PT, P5, P0, PT, 0xf2, 0x2f ;  /* 0x00000000002f781c */ /* 0x000fe20002fa1e72 */
[----:B------:R-:W-:Y:S01]  /*5550*/  UMOV UR14, 0x0 ;  /* 0x00000000000e7882 */ /* 0x000fe20000000000 */
[----:B------:R-:W-:Y:S01]  /*5560*/  LOP3.LUT R30, R30, 0x1, RZ, 0x3c, !PT ;  /* 0x000000011e1e7812 */ /* 0x000fe200078e3cff */
[----:B------:R-:W-:Y:S01]  /*5570*/  UMOV UR15, 0x10000000 ;  /* 0x10000000000f7882 */ /* 0x000fe20000000000 */
[----:B------:R-:W-:Y:S01]  /*5580*/  UMOV UR12, UR36 ;  /* 0x00000024000c7c82 */ /* 0x000fe20008000000 */
[----:B------:R-:W-:Y:S08]  /*5590*/  @P3 R2UR UR36, R27 ;  /* 0x000000001b2432ca */ /* 0x000ff000000e0000 */
[----:B-1----:R-:W-:Y:S01]  /*55a0*/  @!P5 IADD3 R3, P0, PT, R32, 0x580, RZ ;  /* 0x000005802003d810 */ /* 0x002fe20007f1e0ff */
[----:B------:R-:W-:Y:S01]  /*55b0*/  @!P5 IMAD.SHL.U32 R165, R165, 0x40, RZ ;  /* 0x00000040a5a5d824 */ /* 0x000fe200078e00ff */
[----:B------:R-:W-:Y:S01]  /*55c0*/  VOTEU.ALL UP1, P5 ;  /* 0x0000000000ff7886 */ /* 0x000fe20002820000 */
[----:B------:R-:W-:Y:S01]  /*55d0*/  @!P5 IMAD.SHL.U32 R167, R167, 0x80, RZ ;  /* 0x00000080a7a7d824 */ /* 0x000fe200078e00ff */
[----:B------:R-:W-:Y:S01]  /*55e0*/  @!P5 R2UR UR8, R3 ;  /* 0x000000000308d2ca */ /* 0x000fe200000e0000 */
[----:B------:R-:W-:Y:S01]  /*55f0*/  @!P5 IMAD.X R0, RZ, RZ, R33, P0 ;  /* 0x000000ffff00d224 */ /* 0x000fe200000e0621 */
[----:B------:R-:W-:Y:S01]  /*5600*/  @!P5 R2UR UR10, R165 ;  /* 0x00000000a50ad2ca */ /* 0x000fe200000e0000 */
[----:B------:R-:W-:Y:S01]  /*5610*/  @!UP1 UIADD3 UR9, UPT, UPT, UR6, 0x220, URZ ;  /* 0x0000022006099890 */ /* 0x000fe2000fffe0ff */
[----:B------:R-:W-:Y:S01]  /*5620*/  @!P5 R2UR UR11, R167 ;  /* 0x00000000a70bd2ca */ /* 0x000fe200000e0000 */
[----:B------:R-:W-:Y:S01]  /*5630*/  IMAD.IADD R165, R8, 0x1, R164 ;  /* 0x0000000108a57824 */ /* 0x000fe200078e02a4 */
[----:B------:R-:W-:Y:S01]  /*5640*/  @!P5 R2UR UR7, R0 ;  /* 0x000000000007d2ca */ /* 0x000fe200000e0000 */
[----:B------:R-:W-:Y:S01]  /*5650*/  IMAD.IADD R167, R13, 0x1, R166 ;  /* 0x000000010da77824 */ /* 0x000fe200078e02a6 */
[C---:B------:R-:W-:Y:S04]  /*5660*/  ISETP.NE.AND P0, PT, R29.reuse, 0x2, PT ;  /* 0x000000021d00780c */ /* 0x040fe80003f05270 */
[----:B------:R-:W-:Y:S01]  /*5670*/  SEL R3, RZ, 0x1, P0 ;  /* 0x00000001ff037807 */ /* 0x000fe20000000000 */
[----:B------:R-:W-:Y:S01]  /*5680*/  IMAD.U32 R10, RZ, RZ, UR8 ;  /* 0x00000008ff0a7e24 */ /* 0x000fe2000f8e00ff */
[----:B------:R-:W-:Y:S01]  /*5690*/  @!UP1 UIADD3 UR8, UPT, UPT, UR6, 0x400, URZ ;  /* 0x0000040006089890 */ /* 0x000fe2000fffe0ff */
[----:B------:R-:W-:Y:S01]  /*56a0*/  SEL R29, R29, RZ, P0 ;  /* 0x000000ff1d1d7207 */ /* 0x000fe20000000000 */
[----:B------:R-:W-:Y:S01]  /*56b0*/  VOTEU.ALL UP1, P5 ;  /* 0x0000000000ff7886 */ /* 0x000fe20002820000 */
[----:B------:R-:W-:Y:S02]  /*56c0*/  LOP3.LUT R28, R28, R3, RZ, 0x3c, !PT ;  /* 0x000000031c1c7212 */ /* 0x000fe400078e3cff */
[----:B------:R-:W-:Y:S01]  /*56d0*/  IMAD.U32 R11, RZ, RZ, UR7 ;  /* 0x00000007ff0b7e24 */ /* 0x000fe2000f8e00ff */
[----:B------:R-:W-:Y:S04]  /*56e0*/  @!P5 R2UR UR16, R10 ;  /* 0x000000000a10d2ca */ /* 0x000fe800000e0000 */
[----:B------:R-:W-:Y:S11]  /*56f0*/  @!P5 R2UR UR17, R11 ;  /* 0x000000000b11d2ca */ /* 0x000ff600000e0000 */
[----:B------:R-:W-:Y:S02]  /*5700*/  @!UPT UIADD3 URZ, UPT, UPT, URZ, URZ, URZ ;  /* 0x000000fffffff290 */ /* 0x000fe4000fffe0ff */
[----:B------:R3:W-:Y:S01]  /*5710*/  @!UP1 UTMALDG.3D [UR8], [UR16], desc[UR14] ;  /* 0x00000e08100095b4 */ /* 0x0007e20008011000 */
[----:B------:R3:W-:Y:S01]  /*5720*/  @!P5 SYNCS.ARRIVE.TRANS64.RED.A0TR RZ, [UR6+0x220], R25 ;  /* 0x00022019ffffd9a7 */ /* 0x0007e20008300406 */
[----:B------:R-:W-:Y:S01]  /*5730*/  UPLOP3.LUT UP1, UPT, UPT, UPT, UPT, 0x80, 0x8 ;  /* 0x000000000008789c */ /* 0x000fe20003f2f070 */
[----:B------:R-:W-:Y:S01]  /*5740*/  SYNCS.ARRIVE.TRANS64.RED.A1T0 RZ, [UR37], RZ ;  /* 0x000000ffffff79a7 */ /* 0x000fe20008100425 */
[----:B------:R-:W-:Y:S09]  /*5750*/  @P3 BRA `(.L_x_106) ;  /* 0xfffffff400b43947 */ /* 0x000ff2000383ffff */
[----:B------:R-:W-:Y:S07]  /*5760*/  MOV R0, UR6 ;  /* 0x0000000600007c02 */ /* 0x000fee0008000f00 */
.L_x_107:
[----:B-1----:R-:W-:-:S04]  /*5770*/  SHF.L.U32 R3, R30, 0x1f, RZ ;  /* 0x0000001f1e037819 */ /* 0x002fc800000006ff */
[----:B------:R1:W2:Y:S03]  /*5780*/  SYNCS.PHASECHK.TRANS64.TRYWAIT P0, [R0+URZ+0x228], R3 ;  /* 0x00022803000075a7 */ /* 0x0002a600080011ff */
[----:B--2---:R-:W-:Y:S05]  /*5790*/  @!P0 NANOSLEEP.SYNCS 0x989680 ;  /* 0x009896800000895d */ /* 0x004fea0003900000 */
[----:B------:R-:W2:Y:S02]  /*57a0*/  @!P0 SYNCS.PHASECHK.TRANS64 P0, [R0+URZ+0x228], R3 ;  /* 0x00022803000085a7 */ /* 0x000ea400080010ff */
[----:B--23--:R-:W-:Y:S05]  /*57b0*/  @P0 EXIT ;  /* 0x000000000000094d */ /* 0x00cfea0003800000 */
[----:B------:R-:W-:Y:S05]  /*57c0*/  BRA `(.L_x_107) ;  /* 0xfffffffc00e87947 */ /* 0x000fea000383ffff */
.L_x_98:
[----:B------:R-:W-:-:S06]  /*57d0*/  UISETP.GE.AND UP1, UPT, UR8, 0x4, UPT ;  /* 0x000000040800788c */ /* 0x000fcc000bf26270 */
[----:B------:R-:W-:-:S13]  /*57e0*/  PLOP3.LUT P0, PT, PT, PT, UP1, 0x80, 0x8 ;  /* 0x000000000008781c */ /* 0x000fda0003f0f018 */
[----:B------:R-:W-:Y:S05]  /*57f0*/  @!P0 EXIT ;  /* 0x000000000000894d */ /* 0x000fea0003800000 */
[----:B------:R-:W-:Y:S01]  /*5800*/  BAR.SYNC.DEFER_BLOCKING 0x6, 0xa0 ;  /* 0x0182800000007b1d */ /* 0x000fe20000010000 */
[C---:B------:R-:W-:Y:S01]  /*5810*/  IMAD.SHL.U32 R180, R176.reuse, 0x40, RZ ;  /* 0x00000040b0b47824 */ /* 0x040fe200078e00ff */
[C---:B------:R-:W-:Y:S01]  /*5820*/  R2P PR, R176.reuse, 0x6 ;  /* 0x00000006b0007804 */ /* 0x040fe20000000000 */
[C---:B------:R-:W-:Y:S01]  /*5830*/  IMAD.SHL.U32 R2, R176.reuse, 0x8, RZ ;  /* 0x00000008b0027824 */ /* 0x040fe200078e00ff */
[----:B------:R-:W-:Y:S01]  /*5840*/  SHF.L.U32 R79, R176, 0x10, RZ ;  /* 0x00000010b04f7819 */ /* 0x000fe200000006ff */
[----:B------:R-:W-:Y:S01]  /*5850*/  IMAD.MOV.U32 R179, RZ, RZ, 0x10 ;  /* 0x00000010ffb37424 */ /* 0x000fe200078e00ff */
[----:B------:R-:W-:Y:S01]  /*5860*/  UMOV UR43, 0x400 ;  /* 0x00000400002b7882 */ /* 0x000fe20000000000 */
[----:B------:R-:W-:Y:S01]  /*5870*/  LOP3.LUT R3, R180, 0x180, RZ, 0xc0, !PT ;  /* 0x00000180b4037812 */ /* 0x000fe200078ec0ff */
[----:B------:R-:W-:Y:S01]  /*5880*/  ULEA UR43, UR37, UR43, 0x18 ;  /* 0x0000002b252b7291 */ /* 0x000fe2000f8ec0ff */
[----:B------:R-:W1:Y:S01]  /*5890*/  LDC R171, c[0x0][0x370] ;  /* 0x0000dc00ffab7b82 */ /* 0x000e620000000800 */
[----:B------:R-:W-:Y:S01]  /*58a0*/  SEL R179, R179, 0xfffffff0, !P1 ;  /* 0xfffffff0b3b37807 */ /* 0x000fe20004800000 */
[----:B------:R-:W-:Y:S01]  /*58b0*/  HFMA2 R183, -RZ, RZ, 0, 0 ;  /* 0x00000000ffb77431 */ /* 0x000fe200000001ff */
[----:B------:R-:W-:Y:S01]  /*58c0*/  LOP3.LUT R3, R3, 0x30, R2, 0xf8, !PT ;  /* 0x0000003003037812 */ /* 0x000fe200078ef802 */
[----:B------:R-:W-:Y:S01]  /*58d0*/  UIADD3 UR4, UPT, UPT, UR43, 0x2400, URZ ;  /* 0x000024002b047890 */ /* 0x000fe2000fffe0ff */
[----:B------:R-:W-:Y:S01]  /*58e0*/  LOP3.LUT R79, R79, 0x600000, RZ, 0xc0, !PT ;  /* 0x006000004f4f7812 */ /* 0x000fe200078ec0ff */
[----:B------:R-:W-:Y:S01]  /*58f0*/  IMAD.MOV.U32 R76, RZ, RZ, RZ ;  /* 0x000000ffff4c7224 */ /* 0x000fe200078e00ff */
[----:B------:R-:W-:Y:S01]  /*5900*/  LOP3.LUT R180, R3, 0x1e40, R180, 0xf8, !PT ;  /* 0x00001e4003b47812 */ /* 0x000fe200078ef8b4 */
[----:B------:R-:W2:Y:S01]  /*5910*/  LDC R74, c[0x0][0xb0c] ;  /* 0x0002c300ff4a7b82 */ /* 0x000ea20000000800 */
[----:B------:R-:W-:Y:S01]  /*5920*/  IMAD.MOV.U32 R3, RZ, RZ, 0x20 ;  /* 0x00000020ff037424 */ /* 0x000fe200078e00ff */
[----:B------:R-:W-:Y:S01]  /*5930*/  CS2R R184, SRZ ;  /* 0x0000000000b87805 */ /* 0x000fe2000001ff00 */
[----:B------:R-:W-:Y:S01]  /*5940*/  IMAD.MOV.U32 R188, RZ, RZ, RZ ;  /* 0x000000ffffbc7224 */ /* 0x000fe200078e00ff */
[----:B------:R-:W4:Y:S01]  /*5950*/  LDCU.64 UR46, c[0x0][0x348] ;  /* 0x00006900ff2e77ac */ /* 0x000f220008000a00 */
[----:B------:R-:W-:Y:S01]  /*5960*/  VIADD R2, R180, UR43 ;  /* 0x0000002bb4027c36 */ /* 0x000fe20008000000 */
[----:B------:R-:W-:Y:S01]  /*5970*/  SEL R3, R3, 0xffffffe0, !P2 ;  /* 0xffffffe003037807 */ /* 0x000fe20005000000 */
[----:B------:R-:W3:Y:S01]  /*5980*/  LDS R0, [UR43+0x2f0] ;  /* 0x0002f02bff007984 */ /* 0x000ee20008000800 */
[----:B------:R-:W1:Y:S01]  /*5990*/  LDC R169, c[0x0][0xb20] ;  /* 0x0002c800ffa97b82 */ /* 0x000e620000000800 */
[----:B------:R-:W-:Y:S01]  /*59a0*/  IMAD.U32 R186, RZ, RZ, UR4 ;  /* 0x00000004ffba7e24 */ /* 0x000fe2000f8e00ff */
[----:B------:R-:W-:Y:S01]  /*59b0*/  SHF.R.U32.HI R4, RZ, 0x4, R3 ;  /* 0x00000004ff047819 */ /* 0x000fe20000011603 */
[--C-:B------:R-:W-:Y:S01]  /*59c0*/  IMAD.IADD R178, R3, 0x1, R2.reuse ;  /* 0x0000000103b27824 */ /* 0x100fe200078e0202 */
[----:B------:R-:W1:Y:S02]  /*59d0*/  LDCU.64 UR38, c[0x0][0x888] ;  /* 0x00011100ff2677ac */ /* 0x000e640008000a00 */
[C---:B------:R-:W-:Y:S01]  /*59e0*/  LEA.HI R177, R179.reuse, R4, RZ, 0x1c ;  /* 0x00000004b3b17211 */ /* 0x040fe200078fe0ff */
[----:B------:R-:W-:Y:S01]  /*59f0*/  IMAD.IADD R179, R179, 0x1, R2 ;  /* 0x00000001b3b37824 */ /* 0x000fe200078e0202 */
[----:B------:R-:W1:Y:S01]  /*5a00*/  LDC R73, c[0x0][0xb30] ;  /* 0x0002cc00ff497b82 */ /* 0x000e620000000800 */
[----:B------:R-:W-:Y:S01]  /*5a10*/  UIADD3 UR42, UPT, UPT, UR43, 0x400, URZ ;  /* 0x000004002b2a7890 */ /* 0x000fe2000fffe0ff */
[----:B------:R-:W-:-:S06]  /*5a20*/  LEA R177, R177, R2, 0x4 ;  /* 0x00000002b1b17211 */ /* 0x000fcc00078e20ff */
[----:B------:R-:W1:Y:S08]  /*5a30*/  LDC.64 R158, c[0x0][0xb10] ;  /* 0x0002c400ff9e7b82 */ /* 0x000e700000000a00 */
[----:B------:R-:W1:Y:S08]  /*5a40*/  LDC.64 R70, c[0x0][0xb18] ;  /* 0x0002c600ff467b82 */ /* 0x000e700000000a00 */
[----:B------:R-:W1:Y:S01]  /*5a50*/  LDC.64 R154, c[0x0][0x888] ;  /* 0x00022200ff9a7b82 */ /* 0x000e620000000a00 */
[----:B---3--:R-:W-:-:S07]  /*5a60*/  IMAD.IADD R79, R0, 0x1, R79 ;  /* 0x00000001004f7824 */ /* 0x008fce00078e024f */
[----:B------:R-:W3:Y:S08]  /*5a70*/  LDC.64 R68, c[0x0][0xb28] ;  /* 0x0002ca00ff447b82 */ /* 0x000ef00000000a00 */
[----:B------:R-:W1:Y:S08]  /*5a80*/  LDC.64 R156, c[0x0][0x890] ;  /* 0x00022400ff9c7b82 */ /* 0x000e700000000a00 */
[----:B------:R-:W1:Y:S08]  /*5a90*/  LDC.64 R152, c[0x0][0x8b0] ;  /* 0x00022c00ff987b82 */ /* 0x000e700000000a00 */
[----:B------:R-:W1:Y:S08]  /*5aa0*/  LDC.64 R146, c[0x0][0x8a8] ;  /* 0x00022a00ff927b82 */ /* 0x000e700000000a00 */
[----:B--2-4-:R-:W1:Y:S02]  /*5ab0*/  LDC R170, c[0x0][0x374] ;  /* 0x0000dd00ffaa7b82 */ /* 0x014e640000000800 */
.L_x_125:
[----:B------:R-:W-:Y:S02]  /*5ac0*/  LEA R0, R188, UR43, 0x3 ;  /* 0x0000002bbc007c11 */ /* 0x000fe4000f8e18ff */
[----:B------:R-:W-:Y:S02]  /*5ad0*/  SHF.L.U32 R3, R184, 0x1f, RZ ;  /* 0x0000001fb8037819 */ /* 0x000fe400000006ff */
[----:B------:R-:W-:Y:S02]  /*5ae0*/  LEA R16, R188, UR43, 0x4 ;  /* 0x0000002bbc107c11 */ /* 0x000fe4000f8e20ff */
[----:B--2---:R-:W2:Y:S02]  /*5af0*/  SYNCS.PHASECHK.TRANS64.TRYWAIT P0, [R0+URZ+0x240], R3 ;  /* 0x00024003000075a7 */ /* 0x004ea400080011ff */
[----:B-12---:R-:W-:Y:S05]  /*5b00*/  @!P0 BRA `(.L_x_108) ;  /* 0x00000034006c8947 */ /* 0x006fea0003800000 */
.L_x_217:
[----:B------:R-:W4:Y:S01]  /*5b10*/  LDC.64 R12, c[0x0][0xb10] ;  /* 0x0002c400ff0c7b82 */ /* 0x000f220000000a00 */
[----:B------:R-:W3:Y:S01]  /*5b20*/  LDS.128 R16, [R16+0x2d0] ;  /* 0x0002d00010107984 */ /* 0x000ee20000000c00 */
[----:B-1----:R-:W-:Y:S01]  /*5b30*/  ISETP.NE.AND P1, PT, R73, 0x1, PT ;  /* 0x000000014900780c */ /* 0x002fe20003f25270 */
[----:B--2---:R-:W-:Y:S01]  /*5b40*/  VIADD R0, R0, 0x250 ;  /* 0x0000025000007836 */ /* 0x004fe20000000000 */
[----:B------:R-:W-:Y:S04]  /*5b50*/  ISETP.GE.AND P0, PT, R72, 0x1, PT ;  /* 0x000000014800780c */ /* 0x000fe80003f06270 */
[----:B------:R-:W1:Y:S01]  /*5b60*/  LDC.64 R10, c[0x0][0xb18] ;  /* 0x0002c600ff0a7b82 */ /* 0x000e620000000a00 */
[----:B------:R-:W-:Y:S01]  /*5b70*/  PRMT R0, RZ, 0x654, R0 ;  /* 0x00000654ff007816 */ /* 0x000fe20000000000 */
[----:B------:R-:W-:Y:S01]  /*5b80*/  @!PT LDS RZ, [RZ] ;  /* 0x00000000fffff984 */ /* 0x000fe20000000800 */
[----:B------:R-:W-:Y:S01]  /*5b90*/  @!PT LDS RZ, [RZ] ;  /* 0x00000000fffff984 */ /* 0x000fe20000000800 */
[----:B------:R-:W-:Y:S01]  /*5ba0*/  @!PT LDS RZ, [RZ] ;  /* 0x00000000fffff984 */ /* 0x000fe20000000800 */
[----:B------:R-:W-:Y:S01]  /*5bb0*/  @!PT LDS RZ, [RZ] ;  /* 0x00000000fffff984 */ /* 0x000fe20000000800 */
[----:B------:R2:W-:Y:S06]  /*5bc0*/  MEMBAR.ALL.CTA ;  /* 0x0000000000007992 */ /* 0x0005ec0000008000 */
[----:B--2---:R-:W2:Y:S01]  /*5bd0*/  FENCE.VIEW.ASYNC.S ;  /* 0x00000000000073c6 */ /* 0x004ea20000000000 */
[----:B------:R-:W1:Y:S08]  /*5be0*/  @!P1 LDC R14, c[0x0][0xb20] ;  /* 0x0002c800ff0e9b82 */ /* 0x000e700000000800 */
[----:B------:R-:W1:Y:S01]  /*5bf0*/  @!P1 LDC R9, c[0x0][0xb0c] ;  /* 0x0002c300ff099b82 */ /* 0x000e620000000800 */
[----:B--2---:R2:W-:Y:S01]  /*5c00*/  SYNCS.ARRIVE.TRANS64.RED.A1T0 RZ, [R0+URZ], RZ ;  /* 0x000000ff00ff79a7 */ /* 0x0045e200081004ff */
[----:B---3--:R-:W-:Y:S04]  /*5c10*/  LOP3.LUT P4, RZ, R18, 0x1, RZ, 0xc0, !PT ;  /* 0x0000000112ff7812 */ /* 0x008fe8000788c0ff */
[----:B------:R-:W-:Y:S09]  /*5c20*/  P2R R187, PR, RZ, 0x10 ;  /* 0x00000010ffbb7803 */ /* 0x000ff20000000000 */
[----:B------:R-:W-:Y:S02]  /*5c30*/  @P4 MOV R77, R16 ;  /* 0x00000010004d4202 */ /* 0x000fe40000000f00 */
[----:B------:R-:W-:Y:S01]  /*5c40*/  @P4 LOP3.LUT R75, R17, 0xffff, RZ, 0xc0, !PT ;  /* 0x0000ffff114b4812 */ /* 0x000fe200078ec0ff */
[----:B--2-4-:R-:W-:Y:S06]  /*5c50*/  @!P0 BRA `(.L_x_109) ;  /* 0x0000000000a48947 */ /* 0x014fec0003800000 */
[----:B------:R-:W-:Y:S01]  /*5c60*/  IMAD.HI.U32 R22, R170, R71, RZ ;  /* 0x00000047aa167227 */ /* 0x000fe200078e00ff */
[----:B------:R-:W-:Y:S02]  /*5c70*/  ISETP.NE.AND P0, PT, R70, 0x1, PT ;  /* 0x000000014600780c */ /* 0x000fe40003f05270 */
[----:B------:R-:W-:Y:S01]  /*5c80*/  ISETP.NE.AND P2, PT, R72, 0x1, PT ;  /* 0x000000014800780c */ /* 0x000fe20003f45270 */
[-C--:B------:R-:W-:Y:S01]  /*5c90*/  IMAD.HI.U32 R20, R171, R158.reuse, RZ ;  /* 0x0000009eab147227 */ /* 0x080fe200078e00ff */
[----:B------:R-:W-:Y:S02]  /*5ca0*/  SHF.R.U32.HI R21, RZ, R169, R22 ;  /* 0x000000a9ff157219 */ /* 0x000fe40000011616 */
[----:B------:R-:W-:Y:S01]  /*5cb0*/  ISETP.NE.AND P3, PT, R74, 0x1, PT ;  /* 0x000000014a00780c */ /* 0x000fe20003f65270 */
[----:B------:R-:W-:Y:S01]  /*5cc0*/  IMAD.HI.U32 R26, R75, R71, RZ ;  /* 0x000000474b1a7227 */ /* 0x000fe200078e00ff */
[----:B------:R-:W-:Y:S02]  /*5cd0*/  SHF.R.U32.HI R20, RZ, R159, R20 ;  /* 0x0000009fff147219 */ /* 0x000fe40000011614 */
[----:B------:R-:W-:Y:S01]  /*5ce0*/  SEL R3, R170, R21, !P0 ;  /* 0x00000015aa037207 */ /* 0x000fe20004000000 */
[----:B------:R-:W-:Y:S01]  /*5cf0*/  IMAD.HI.U32 R24, R77, R158, RZ ;  /* 0x0000009e4d187227 */ /* 0x000fe200078e00ff */
[----:B------:R-:W-:Y:S03]  /*5d00*/  SEL R7, R171, R20, !P3 ;  /* 0x00000014ab077207 */ /* 0x000fe60005800000 */
[-C--:B------:R-:W-:Y:S01]  /*5d10*/  IMAD.HI.U32 R20, R3, R68.reuse, RZ ;  /* 0x0000004403147227 */ /* 0x080fe200078e00ff */
[----:B------:R-:W-:Y:S03]  /*5d20*/  SHF.R.U32.HI R24, RZ, R159, R24 ;  /* 0x0000009fff187219 */ /* 0x000fe60000011618 */
[----:B------:R-:W-:Y:S01]  /*5d30*/  IMAD.HI.U32 R22, R7, R68, RZ ;  /* 0x0000004407167227 */ /* 0x000fe200078e00ff */
[----:B------:R-:W-:Y:S02]  /*5d40*/  @P2 SHF.R.U32.HI R3, RZ, R69, R20 ;  /* 0x00000045ff032219 */ /* 0x000fe40000011614 */
[----:B------:R-:W-:Y:S02]  /*5d50*/  SHF.R.U32.HI R20, RZ, R169, R26 ;  /* 0x000000a9ff147219 */ /* 0x000fe4000001161a */
[----:B------:R-:W-:Y:S01]  /*5d60*/  @P2 SHF.R.U32.HI R7, RZ, R69, R22 ;  /* 0x00000045ff072219 */ /* 0x000fe20000011616 */
[C---:B------:R-:W-:Y:S01]  /*5d70*/  IMAD R2, R72.reuse, R3, RZ ;  /* 0x0000000348027224 */ /* 0x040fe200078e02ff */
[----:B------:R-:W-:Y:S02]  /*5d80*/  SEL R5, R75, R20, !P0 ;  /* 0x000000144b057207 */ /* 0x000fe40004000000 */
[----:B------:R-:W-:Y:S01]  /*5d90*/  SEL R3, R77, R24, !P3 ;  /* 0x000000184d037207 */ /* 0x000fe20005800000 */
[----:B------:R-:W-:Y:S01]  /*5da0*/  IMAD R4, R72, R7, RZ ;  /* 0x0000000748047224 */ /* 0x000fe200078e02ff */
[C---:B------:R-:W-:Y:S01]  /*5db0*/  ISETP.GE.AND P0, PT, R5.reuse, R2, PT ;  /* 0x000000020500720c */ /* 0x040fe20003f06270 */
[----:B------:R-:W-:Y:S03]  /*5dc0*/  IMAD.HI.U32 R6, R5, R68, RZ ;  /* 0x0000004405067227 */ /* 0x000fe600078e00ff */
[----:B------:R-:W-:Y:S01]  /*5dd0*/  ISETP.GE.OR P0, PT, R3, R4, P0 ;  /* 0x000000040300720c */ /* 0x000fe20000706670 */
[----:B------:R-:W-:Y:S01]  /*5de0*/  IMAD.MOV R4, RZ, RZ, -R3 ;  /* 0x000000ffff047224 */ /* 0x000fe200078e0a03 */
[-C--:B------:R-:W-:Y:S03]  /*5df0*/  SHF.R.U32.HI R6, RZ, R69.reuse, R6 ;  /* 0x00000045ff067219 */ /* 0x080fe60000011606 */
[----:B------:R-:W-:Y:S01]  /*5e00*/  IMAD R77, R74, R4, R77 ;  /* 0x000000044a4d7224 */ /* 0x000fe200078e024d */
[----:B------:R-:W-:Y:S05]  /*5e10*/  SEL R15, R5, R6, !P2 ;  /* 0x00000006050f7207 */ /* 0x000fea0005000000 */
[----:B------:R-:W-:Y:S02]  /*5e20*/  IMAD.MOV R6, RZ, RZ, -R15 ;  /* 0x000000ffff067224 */ /* 0x000fe400078e0a0f */
[C---:B------:R-:W-:Y:S04]  /*5e30*/  @!P0 IMAD.HI.U32 R2, R3.reuse, R68, RZ ;  /* 0x0000004403028227 */ /* 0x040fe800078e00ff */
[----:B------:R-:W-:Y:S01]  /*5e40*/  IMAD R6, R72, R6, R5 ;  /* 0x0000000648067224 */ /* 0x000fe200078e0205 */
[----:B------:R-:W-:Y:S04]  /*5e50*/  @!P0 SHF.R.U32.HI R2, RZ, R69, R2 ;  /* 0x00000045ff028219 */ /* 0x000fe80000011602 */
[----:B------:R-:W-:Y:S02]  /*5e60*/  @!P0 SEL R0, R3, R2, !P2 ;  /* 0x0000000203008207 */ /* 0x000fe40005000000 */
[----:B------:R-:W-:Y:S02]  /*5e70*/  IADD3 R2, PT, PT, -R5, RZ, RZ ;  /* 0x000000ff05027210 */ /* 0x000fe40007ffe1ff */
[----:B------:R-:W-:Y:S01]  /*5e80*/  @!P0 IADD3 R8, PT, PT, R15, -R0, RZ ;  /* 0x800000000f088210 */ /* 0x000fe20007ffe0ff */
[----:B------:R-:W-:Y:S02]  /*5e90*/  @!P0 IMAD R0, R7, R6, R0 ;  /* 0x0000000607008224 */ /* 0x000fe400078e0200 */
[----:B------:R-:W-:Y:S02]  /*5ea0*/  IMAD R75, R70, R2, R75 ;  /* 0x00000002464b7224 */ /* 0x000fe400078e024b */
[----:B------:R-:W-:Y:S02]  /*5eb0*/  @!P0 IMAD R5, R8, R72, R3 ;  /* 0x0000004808058224 */ /* 0x000fe400078e0203 */
[----:B------:R-:W-:Y:S04]  /*5ec0*/  @!P0 IMAD.MOV.U32 R3, RZ, RZ, R0 ;  /* 0x000000ffff038224 */ /* 0x000fe800078e0000 */
[----:B------:R-:W-:Y:S02]  /*5ed0*/  IMAD R77, R3, R74, R77 ;  /* 0x0000004a034d7224 */ /* 0x000fe400078e024d */
[----:B------:R-:W-:Y:S07]  /*5ee0*/  IMAD R75, R5, R70, R75 ;  /* 0x00000046054b7224 */ /* 0x000fee00078e024b */
.L_x_109:
[----:B------:R-:W-:Y:S01]  /*5ef0*/  @!P1 IMAD.HI.U32 R0, R77, R12, RZ ;  /* 0x0000000c4d009227 */ /* 0x000fe200078e00ff */
[----:B-1----:R-:W-:Y:S01]  /*5f00*/  @!P1 ISETP.NE.AND P0, PT, R10, 0x1, PT ;  /* 0x000000010a00980c */ /* 0x002fe20003f05270 */
[----:B------:R-:W-:Y:S01]  /*5f10*/  ULOP3.LUT UP0, URZ, UR42, 0x1b0, URZ, 0xc0, !UPT ;  /* 0x000001b02aff7892 */ /* 0x000fe2000f80c0ff */
[----:B------:R-:W-:Y:S01]  /*5f20*/  @!P1 ISETP.NE.AND P2, PT, R9, 0x1, PT ;  /* 0x000000010900980c */ /* 0x000fe20003f45270 */
[----:B------:R-:W-:Y:S01]  /*5f30*/  @!P1 IMAD.HI.U32 R3, R75, R11, RZ ;  /* 0x0000000b4b039227 */ /* 0x000fe200078e00ff */
[----:B------:R-:W-:Y:S02]  /*5f40*/  @!P1 SHF.R.U32.HI R0, RZ, R13, R0 ;  /* 0x0000000dff009219 */ /* 0x000fe40000011600 */
[----:B------:R-:W-:Y:S01]  /*5f50*/  @P4 SHF.R.U32.HI R182, RZ, 0x10, R17 ;  /* 0x00000010ffb64819 */ /* 0x000fe20000011611 */
[----:B------:R-:W-:Y:S01]  /*5f60*/  VIADD R188, R188, 0x1 ;  /* 0x00000001bcbc7836 */ /* 0x000fe20000000000 */
[----:B------:R-:W-:Y:S02]  /*5f70*/  @!P1 SHF.R.U32.HI R2, RZ, R14, R3 ;  /* 0x0000000eff029219 */ /* 0x000fe40000011603 */
[----:B------:R-:W-:Y:S02]  /*5f80*/  @!P1 SEL R3, R77, R0, !P2 ;  /* 0x000000004d039207 */ /* 0x000fe40005000000 */
[----:B------:R-:W-:Y:S05]  /*5f90*/  @!P1 SEL R2, R75, R2, !P0 ;  /* 0x000000024b029207 */ /* 0x000fea0004000000 */
[----:B------:R-:W-:Y:S02]  /*5fa0*/  @!P1 IMAD.IADD R0, R2, 0x1, -R3 ;  /* 0x0000000102009824 */ /* 0x000fe400078e0a03 */
[----:B------:R-:W-:Y:S02]  /*5fb0*/  @!P1 IMAD.IADD R2, R3, 0x1, -R2 ;  /* 0x0000000103029824 */ /* 0x000fe400078e0a02 */
[----:B------:R-:W-:Y:S02]  /*5fc0*/  @!P1 IMAD R77, R0, R9, R77 ;  /* 0x00000009004d9224 */ /* 0x000fe400078e024d */
[----:B------:R-:W-:Y:S01]  /*5fd0*/  @!P1 IMAD R75, R2, R10, R75 ;  /* 0x0000000a024b9224 */ /* 0x000fe200078e024b */
[----:B------:R-:W-:Y:S06]  /*5fe0*/  BRA.U !UP0, `(.L_x_110) ;  /* 0x0000000108407547 */ /* 0x000fec000b800000 */
[----:B------:R-:W1:Y:S01]  /*5ff0*/  LDCU.64 UR8, c[0x4][0x80] ;  /* 0x01001000ff0877ac */ /* 0x000e620008000a00 */
[----:B------:R-:W-:Y:S01]  /*6000*/  MOV R3, 0x0 ;  /* 0x0000000000037802 */ /* 0x000fe20000000f00 */
[----:B------:R-:W-:Y:S02]  /*6010*/  HFMA2 R12, -RZ, RZ, 0, 5.9604644775390625e-08 ;  /* 0x00000001ff0c7431 */ /* 0x000fe400000001ff */
[----:B------:R-:W-:Y:S02]  /*6020*/  IMAD.MOV.U32 R8, RZ, RZ, 0x70 ;  /* 0x00000070ff087424 */ /* 0x000fe400078e00ff */
[----:B------:R-:W-:Y:S01]  /*6030*/  IMAD.MOV.U32 R13, RZ, RZ, RZ ;  /* 0x000000ffff0d7224 */ /* 0x000fe200078e00ff */
[----:B------:R-:W2:Y:S01]  /*6040*/  LDCU.64 UR6, c[0x4][0x88] ;  /* 0x01001100ff0677ac */ /* 0x000ea20008000a00 */
[----:B------:R-:W3:Y:S01]  /*6050*/  LDC.64 R2, c[0x4][R3] ;  /* 0x0100000003027b82 */ /* 0x000ee20000000a00 */
[----:B------:R-:W4:Y:S01]  /*6060*/  LDCU.64 UR4, c[0x4][0x8] ;  /* 0x01000100ff0477ac */ /* 0x000f220008000a00 */
[----:B-1----:R-:W-:Y:S01]  /*6070*/  MOV R5, UR9 ;  /* 0x0000000900057c02 */ /* 0x002fe20008000f00 */
[----:B------:R-:W-:Y:S01]  /*6080*/  IMAD.U32 R4, RZ, RZ, UR8 ;  /* 0x00000008ff047e24 */ /* 0x000fe2000f8e00ff */
[----:B--2---:R-:W-:Y:S01]  /*6090*/  MOV R7, UR7 ;  /* 0x0000000700077c02 */ /* 0x004fe20008000f00 */
[----:B------:R-:W-:Y:S01]  /*60a0*/  IMAD.U32 R6, RZ, RZ, UR6 ;  /* 0x00000006ff067e24 */ /* 0x000fe2000f8e00ff */
[----:B----4-:R-:W-:Y:S01]  /*60b0*/  MOV R11, UR5 ;  /* 0x00000005000b7c02 */ /* 0x010fe20008000f00 */
[----:B------:R-:W-:Y:S02]  /*60c0*/  IMAD.U32 R10, RZ, RZ, UR4 ;  /* 0x00000004ff0a7e24 */ /* 0x000fe4000f8e00ff */
[----:B------:R-:W-:Y:S07]  /*60d0*/  LEPC R20, `(.L_x_110) ;  /* 0x000000001014794e */ /* 0x000fee0000000000 */
[----:B---3-5:R-:W-:Y:S05]  /*60e0*/  CALL.ABS.NOINC R2 ;  /* 0x0000000002007343 */ /* 0x028fea0003c00000 */
.L_x_110:
[----:B------:R-:W-:Y:S01]  /*60f0*/  LOP3.LUT P0, RZ, R186, 0x1b0, RZ, 0xc0, !PT ;  /* 0x000001b0baff7812 */ /* 0x000fe2000780c0ff */
[----:B------:R-:W-:Y:S11]  /*6100*/  BSSY.RECONVERGENT B6, `(.L_x_111) ;  /* 0x0000013000067945 */ /* 0x000ff60003800200 */
[----:B------:R-:W-:Y:S01]  /*6110*/  @!UPT UIADD3 URZ, UPT, UPT, URZ, URZ, URZ ;  /* 0x000000fffffff290 */ /* 0x000fe2000fffe0ff */
[----:B------:R-:W-:Y:S05]  /*6120*/  @!P0 BRA `(.L_x_112) ;  /* 0x0000000000408947 */ /* 0x000fea0003800000 */
        /* <DEDUP_REMOVED lines=16> */
.L_x_112:
[----:B------:R-:W-:Y:S05]  /*6230*/  BSYNC.RECONVERGENT B6 ;  /* 0x0000000000067941 */ /* 0x000fea0003800200 */
.L_x_111:
[----:B------:R-:W-:Y:S01]  /*6240*/  ISETP.NE.U32.AND P3, PT, R156, RZ, PT ;  /* 0x000000ff9c00720c */ /* 0x000fe20003f65070 */
[----:B------:R-:W-:Y:S01]  /*6250*/  UISETP.NE.AND UP1, UPT, UR44, URZ, UPT ;  /* 0x000000ff2c00728c */ /* 0x000fe2000bf25270 */
[----:B------:R-:W-:Y:S02]  /*6260*/  ISETP.NE.U32.AND P4, PT, R152, RZ, PT ;  /* 0x000000ff9800720c */ /* 0x000fe40003f85070 */
[----:B------:R-:W-:Y:S02]  /*6270*/  ISETP.NE.AND.EX P3, PT, R157, RZ, PT, P3 ;  /* 0x000000ff9d00720c */ /* 0x000fe40003f65330 */
[----:B------:R-:W-:Y:S02]  /*6280*/  PLOP3.LUT P1, PT, PT, PT, PT, 0x8, 0x80 ;  /* 0x000000000080781c */ /* 0x000fe40003f2e170 */
[----:B------:R-:W-:Y:S02]  /*6290*/  PLOP3.LUT P0, PT, PT, PT, UP1, 0x80, 0x8 ;  /* 0x000000000008781c */ /* 0x000fe40003f0f018 */
[----:B------:R-:W-:Y:S02]  /*62a0*/  ISETP.NE.AND.EX P4, PT, R153, RZ, PT, P4 ;  /* 0x000000ff9900720c */ /* 0x000fe40003f85340 */
[----:B------:R-:W1:Y:S09]  /*62b0*/  @UP1 LDCU.64 UR4, c[0x0][0x888] ;  /* 0x00011100ff0417ac */ /* 0x000e720008000a00 */
[----:B------:R-:W-:Y:S01]  /*62c0*/  @P0 PLOP3.LUT P1, PT, P3, PT, PT, 0x80, 0x8 ;  /* 0x000000000008081c */ /* 0x000fe20001f2f070 */
[----:B-1----:R-:W-:Y:S04]  /*62d0*/  @UP1 UISETP.NE.U32.AND UP0, UPT, UR4, URZ, UPT ;  /* 0x000000ff0400128c */ /* 0x002fe8000bf05070 */
[----:B------:R-:W-:Y:S04]  /*62e0*/  @UP1 UISETP.NE.AND.EX UP0, UPT, UR5, URZ, UPT, UP0 ;  /* 0x000000ff0500128c */ /* 0x000fe8000bf05300 */
[----:B------:R-:W-:Y:S01]  /*62f0*/  @UP1 USEL UR4, URZ, 0xffffffff, UP0 ;  /* 0xffffffffff041887 */ /* 0x000fe20008000000 */
[----:B------:R-:W-:Y:S11]  /*6300*/  @!P3 BRA `(.L_x_113) ;  /* 0x00000000002cb947 */ /* 0x000ff60003800000 */
[----:B------:R-:W-:Y:S01]  /*6310*/  ISETP.NE.U32.AND P2, PT, R154, RZ, PT ;  /* 0x000000ff9a00720c */ /* 0x000fe20003f45070 */
[----:B------:R-:W-:Y:S03]  /*6320*/  IMAD.MOV.U32 R168, RZ, RZ, 0x1 ;  /* 0x00000001ffa87424 */ /* 0x000fe600078e00ff */
[----:B------:R-:W-:Y:S11]  /*6330*/  ISETP.NE.AND.EX P2, PT, R155, RZ, PT, P2 ;  /* 0x000000ff9b00720c */ /* 0x000ff60003f45320 */
[----:B------:R-:W-:Y:S02]  /*6340*/  @!UPT UIADD3 URZ, UPT, UPT, URZ, URZ, URZ ;  /* 0x000000fffffff290 */ /* 0x000fe4000fffe0ff */
[----:B------:R-:W1:Y:S01]  /*6350*/  @P2 LDC.64 R2, c[0x0][0x888] ;  /* 0x00022200ff022b82 */ /* 0x000e620000000a00 */
[----:B------:R-:W-:Y:S04]  /*6360*/  @P2 IMAD R0, R156, UR36, RZ ;  /* 0x000000249c002c24 */ /* 0x000fe8000f8e02ff */
[----:B-1----:R-:W-:Y:S04]  /*6370*/  @P2 IMAD.WIDE R2, R0, 0x4, R2 ;  /* 0x0000000400022825 */ /* 0x002fe800078e0202 */
[----:B------:R-:W-:Y:S01]  /*6380*/  HFMA2 R0, -RZ, RZ, 0, 5.9604644775390625e-08 ;  /* 0x00000001ff007431 */ /* 0x000fe200000001ff */
[----:B-----5:R1:W5:Y:S04]  /*6390*/  @P2 LDG.E R80, desc[UR40][R2.64] ;  /* 0x0000002802502981 */ /* 0x020368000c1e1900 */
[----:B------:R-:W-:Y:S01]  /*63a0*/  @!P2 PRMT R168, R0, 0x7610, R168 ;  /* 0x0000761000a8a816 */ /* 0x000fe200000000a8 */
[----:B-1----:R-:W2:Y:S06]  /*63b0*/  @!P2 LDC R80, c[0x0][0x880] ;  /* 0x00022000ff50ab82 */ /* 0x002eac0000000800 */
.L_x_113:
[----:B------:R-:W-:Y:S05]  /*63c0*/  @!P4 BRA `(.L_x_114) ;  /* 0x000000000020c947 */ /* 0x000fea0003800000 */
[----:B------:R-:W-:Y:S04]  /*63d0*/  ISETP.NE.U32.AND P2, PT, R146, RZ, PT ;  /* 0x000000ff9200720c */ /* 0x000fe80003f45070 */
[----:B------:R-:W-:Y:S11]  /*63e0*/  ISETP.NE.AND.EX P2, PT, R147, RZ, PT, P2 ;  /* 0x000000ff9300720c */ /* 0x000ff60003f45320 */
[----:B------:R-:W-:Y:S02]  /*63f0*/  @!UPT UIADD3 URZ, UPT, UPT, URZ, URZ, URZ ;  /* 0x000000fffffff290 */ /* 0x000fe4000fffe0ff */
[----:B------:R-:W1:Y:S01]  /*6400*/  @P2 LDC.64 R2, c[0x0][0x8a8] ;  /* 0x00022a00ff022b82 */ /* 0x000e620000000a00 */
[----:B------:R-:W-:Y:S04]  /*6410*/  @P2 IMAD R0, R152, UR36, RZ ;  /* 0x0000002498002c24 */ /* 0x000fe8000f8e02ff */
[----:B-1----:R-:W-:Y:S05]  /*6420*/  @P2 IMAD.WIDE R2, R0, 0x4, R2 ;  /* 0x0000000400022825 */ /* 0x002fea00078e0202 */
[----:B-----5:R1:W5:Y:S02]  /*6430*/  @P2 LDG.E R78, desc[UR40][R2.64] ;  /* 0x00000028024e2981 */ /* 0x020364000c1e1900 */
[----:B-1----:R-:W3:Y:S02]  /*6440*/  @!P2 LDC R78, c[0x0][0x8a0] ;  /* 0x00022800ff4eab82 */ /* 0x002ee40000000800 */
.L_x_114:
[----:B--2--5:R-:W-:Y:S01]  /*6450*/  @P0 ISETP.NE.AND P4, PT, R80, RZ, PT ;  /* 0x000000ff5000020c */ /* 0x024fe20003f85270 */
[----:B------:R-:W-:Y:S01]  /*6460*/  IMAD.U32 R0, RZ, RZ, UR4 ;  /* 0x00000004ff007e24 */ /* 0x000fe2000f8e00ff */
[----:B------:R-:W-:Y:S01]  /*6470*/  @P0 LOP3.LUT P2, RZ, R168, 0xff, RZ, 0xc0, !PT ;  /* 0x000000ffa8ff0812 */ /* 0x000fe2000784c0ff */
[----:B------:R-:W-:Y:S01]  /*6480*/  BSSY B1, `(.L_x_115) ;  /* 0x000003d000017945 */ /* 0x000fe20003800000 */
[----:B------:R-:W-:Y:S01]  /*6490*/  @P0 SEL R3, RZ, 0xffffffff, P4 ;  /* 0xffffffffff030807 */ /* 0x000fe20002000000 */
[C---:B------:R-:W-:Y:S01]  /*64a0*/  IMAD R64, R76.reuse, 0x40, R79 ;  /* 0x000000404c407824 */ /* 0x040fe200078e024f */
[----:B------:R-:W-:Y:S02]  /*64b0*/  LEA R148, R76, UR43, 0x3 ;  /* 0x0000002b4c947c11 */ /* 0x000fe4000f8e18ff */
[----:B------:R-:W-:Y:S02]  /*64c0*/  CS2R R102, SRZ ;  /* 0x0000000000667805 */ /* 0x000fe4000001ff00 */
[----:B------:R-:W-:Y:S02]  /*64d0*/  @P1 SEL R3, R0, R3, !P2 ;  /* 0x0000000300031207 */ /* 0x000fe40005000000 */
[----:B------:R-:W-:Y:S02]  /*64e0*/  CS2R R100, SRZ ;  /* 0x0000000000647805 */ /* 0x000fe4000001ff00 */
[----:B------:R-:W-:Y:S02]  /*64f0*/  SHF.L.U32 R5, R185, 0x1f, RZ ;  /* 0x0000001fb9057819 */ /* 0x000fe400000006ff */
[----:B------:R-:W-:Y:S02]  /*6500*/  CS2R R98, SRZ ;  /* 0x0000000000627805 */ /* 0x000fe4000001ff00 */
[----:B------:R-:W-:Y:S02]  /*6510*/  @P0 LOP3.LUT R3, R3, 0x1, RZ, 0xc0, !PT ;  /* 0x0000000103030812 */ /* 0x000fe400078ec0ff */
[----:B------:R-:W-:Y:S02]  /*6520*/  CS2R R96, SRZ ;  /* 0x0000000000607805 */ /* 0x000fe4000001ff00 */
[----:B------:R-:W-:Y:S02]  /*6530*/  PLOP3.LUT P5, PT, PT, PT, PT, 0x8, 0x80 ;  /* 0x000000000080781c */ /* 0x000fe40003fae170 */
[----:B------:R-:W-:Y:S02]  /*6540*/  CS2R R94, SRZ ;  /* 0x00000000005e7805 */ /* 0x000fe4000001ff00 */
[----:B------:R-:W-:Y:S02]  /*6550*/  ISETP.NE.U32.OR P1, PT, R3, 0x1, !P0 ;  /* 0x000000010300780c */ /* 0x000fe40004725470 */
[----:B------:R-:W-:Y:S02]  /*6560*/  CS2R R92, SRZ ;  /* 0x00000000005c7805 */ /* 0x000fe4000001ff00 */
[----:B------:R-:W-:Y:S02]  /*6570*/  CS2R R90, SRZ ;  /* 0x00000000005a7805 */ /* 0x000fe4000001ff00 */
[----:B------:R-:W-:Y:S07]  /*6580*/  CS2R R88, SRZ ;  /* 0x0000000000587805 */ /* 0x000fee000001ff00 */
[----:B------:R-:W-:Y:S04]  /*6590*/  @P1 SHF.L.U32 R2, R183, 0x1f, RZ ;  /* 0x0000001fb7021819 */ /* 0x000fe800000006ff */
[----:B------:R-:W1:Y:S01]  /*65a0*/  @P1 SYNCS.PHASECHK.TRANS64.TRYWAIT P0, [UR43+0x220], R2 ;  /* 0x00022002ff0015a7 */ /* 0x000e62000800112b */
[----:B------:R2:W4:Y:S01]  /*65b0*/  SYNCS.PHASECHK.TRANS64.TRYWAIT P4, [R148+URZ+0x260], R5 ;  /* 0x00026005940075a7 */ /* 0x00052200080811ff */
[----:B-1----:R-:W-:Y:S01]  /*65c0*/  @P1 PLOP3.LUT P5, PT, P0, PT, PT, 0x8, 0x80 ;  /* 0x000000000080181c */ /* 0x002fe200007ae170 */
[----:B------:R-:W-:Y:S01]  /*65d0*/  @!UPT UIADD3 URZ, UPT, UPT, URZ, URZ, URZ ;  /* 0x000000fffffff290 */ /* 0x000fe2000fffe0ff */
[----:B--2-4-:R-:W-:Y:S11]  /*65e0*/  @!P1 BRA `(.L_x_116) ;  /* 0x0000000000989947 */ /* 0x014ff60003800000 */
[----:B------:R-:W-:Y:S01]  /*65f0*/  ISETP.NE.U32.AND P0, PT, RZ, UR38, PT ;  /* 0x00000026ff007c0c */ /* 0x000fe2000bf05070 */
[----:B------:R-:W-:Y:S01]  /*6600*/  BSSY B0, `(.L_x_117) ;  /* 0x0000016000007945 */ /* 0x000fe20003800000 */
[----:B------:R-:W-:Y:S02]  /*6610*/  ISETP.NE.AND P2, PT, R80, RZ, PT ;  /* 0x000000ff5000720c */ /* 0x000fe40003f45270 */
[----:B------:R-:W-:Y:S02]  /*6620*/  CS2R R90, SRZ ;  /* 0x00000000005a7805 */ /* 0x000fe4000001ff00 */
[----:B------:R-:W-:Y:S02]  /*6630*/  ISETP.NE.AND.EX P0, PT, RZ, UR39, PT, P0 ;  /* 0x00000027ff007c0c */ /* 0x000fe4000bf05300 */
[----:B------:R-:W-:Y:S02]  /*6640*/  CS2R R88, SRZ ;  /* 0x0000000000587805 */ /* 0x000fe4000001ff00 */
[----:B------:R-:W-:Y:S02]  /*6650*/  LOP3.LUT P1, RZ, R168, 0xff, RZ, 0xc0, !PT ;  /* 0x000000ffa8ff7812 */ /* 0x000fe4000782c0ff */
[----:B------:R-:W-:Y:S02]  /*6660*/  CS2R R94, SRZ ;  /* 0x00000000005e7805 */ /* 0x000fe4000001ff00 */
[----:B------:R-:W-:Y:S02]  /*6670*/  SEL R0, RZ, 0xffffffff, P2 ;  /* 0xffffffffff007807 */ /* 0x000fe40001000000 */
[----:B------:R-:W-:Y:S02]  /*6680*/  CS2R R92, SRZ ;  /* 0x00000000005c7805 */ /* 0x000fe4000001ff00 */
[----:B------:R-:W-:Y:S02]  /*6690*/  SEL R3, RZ, 0xffffffff, P0 ;  /* 0xffffffffff037807 */ /* 0x000fe40000000000 */
[----:B------:R-:W-:Y:S02]  /*66a0*/  CS2R R98, SRZ ;  /* 0x0000000000627805 */ /* 0x000fe4000001ff00 */
[----:B------:R-:W-:Y:S02]  /*66b0*/  CS2R R96, SRZ ;  /* 0x0000000000607805 */ /* 0x000fe4000001ff00 */
[----:B------:R-:W-:Y:S02]  /*66c0*/  CS2R R102, SRZ ;  /* 0x0000000000667805 */ /* 0x000fe4000001ff00 */
[----:B------:R-:W-:Y:S02]  /*66d0*/  @P3 SEL R0, R3, R0, !P1 ;  /* 0x0000000003003207 */ /* 0x000fe40004800000 */
[----:B------:R-:W-:Y:S02]  /*66e0*/  CS2R R100, SRZ ;  /* 0x0000000000647805 */ /* 0x000fe4000001ff00 */
[----:B------:R-:W-:Y:S04]  /*66f0*/  LOP3.LUT R0, R0, 0x1, RZ, 0xc0, !PT ;  /* 0x0000000100007812 */ /* 0x000fe800078ec0ff */
[----:B------:R-:W-:Y:S01]  /*6700*/  ISETP.NE.U32.AND P0, PT, R0, 0x1, PT ;  /* 0x000000010000780c */ /* 0x000fe20003f05070 */
[----:B------:R-:W-:Y:S01]  /*6710*/  @!UPT UIADD3 URZ, UPT, UPT, URZ, URZ, URZ ;  /* 0x000000fffffff290 */ /* 0x000fe2000fffe0ff */
[----:B------:R-:W-:Y:S11]  /*6720*/  @!P5 BRA `(.L_x_118) ;  /* 0x00000000000cd947 */ /* 0x000ff60003800000 */
[----:B------:R-:W-:Y:S04]  /*6730*/  SHF.L.U32 R3, R183, 0x1f, RZ ;  /* 0x0000001fb7037819 */ /* 0x000fe800000006ff */
[----:B------:R-:W1:Y:S02]  /*6740*/  SYNCS.PHASECHK.TRANS64.TRYWAIT P1, [UR43+0x220], R3 ;  /* 0x00022003ff0075a7 */ /* 0x000e64000802112b */
[----:B-1----:R-:W-:Y:S05]  /*6750*/  @!P1 BRA `(.L_x_119) ;  /* 0x00000028006c9947 */ /* 0x002fea0003800000 */
.L_x_118:
[----:B------:R-:W-:Y:S05]  /*6760*/  BSYNC B0 ;  /* 0x0000000000007941 */ /* 0x000fea0003800000 */
.L_x_117:
[----:B------:R2:W4:Y:S01]  /*6770*/  @P0 LDS.128 R88, [R180+UR43+0x400] ;  /* 0x0004002bb4580984 */ /* 0x0005220008000c00 */
[----:B------:R-:W-:Y:S01]  /*6780*/  UIADD3 UR4, UPT, UPT, UR43, 0x228, URZ ;  /* 0x000002282b047890 */ /* 0x000fe2000fffe0ff */
[----:B------:R-:W-:Y:S02]  /*6790*/  LOP3.LUT R183, R183, 0x1, RZ, 0x3c, !PT ;  /* 0x00000001b7b77812 */ /* 0x000fe400078e3cff */
[----:B------:R2:W1:Y:S01]  /*67a0*/  @P0 LDS.128 R92, [R179+0x400] ;  /* 0x00040000b35c0984 */ /* 0x0004620000000c00 */
[----:B------:R-:W-:Y:S03]  /*67b0*/  UPRMT UR4, UR37, 0x654, UR4 ;  /* 0x0000065425047896 */ /* 0x000fe60008000004 */
[----:B------:R2:W1:Y:S04]  /*67c0*/  @P0 LDS.128 R96, [R178+0x400] ;  /* 0x00040000b2600984 */ /* 0x0004680000000c00 */
[----:B------:R2:W1:Y:S01]  /*67d0*/  @P0 LDS.128 R100, [R177+0x400] ;  /* 0x00040000b1640984 */ /* 0x0004620000000c00 */
[----:B------:R-:W-:Y:S01]  /*67e0*/  @!PT LDS RZ, [RZ] ;  /* 0x00000000fffff984 */ /* 0x000fe20000000800 */
[----:B------:R-:W-:Y:S01]  /*67f0*/  @!PT LDS RZ, [RZ] ;  /* 0x00000000fffff984 */ /* 0x000fe20000000800 */
[----:B------:R-:W-:Y:S01]  /*6800*/  @!PT LDS RZ, [RZ] ;  /* 0x00000000fffff984 */ /* 0x000fe20000000800 */
[----:B------:R-:W-:Y:S01]  /*6810*/  @!PT LDS RZ, [RZ] ;  /* 0x00000000fffff984 */ /* 0x000fe20000000800 */
[----:B------:R5:W-:Y:S06]  /*6820*/  MEMBAR.ALL.CTA ;  /* 0x0000000000007992 */ /* 0x000bec0000008000 */
[----:B-----5:R-:W5:Y:S02]  /*6830*/  FENCE.VIEW.ASYNC.S ;  /* 0x00000000000073c6 */ /* 0x020f640000000000 */
[----:B-----5:R-:W-:Y:S01]  /*6840*/  SYNCS.ARRIVE.TRANS64.RED.A1T0 RZ, [UR4], RZ ;  /* 0x000000ffffff79a7 */ /* 0x020fe20008100404 */
.L_x_116:
[----:B------:R-:W-:Y:S05]  /*6850*/  BSYNC B1 ;  /* 0x0000000000017941 */ /* 0x000fea0003800000 */
.L_x_115:
[----:B-1----:R-:W-:Y:S04]  /*6860*/  SHF.R.U32.HI R0, RZ, 0x15, R64 ;  /* 0x00000015ff007819 */ /* 0x002fe80000011640 */
[----:B------:R-:W-:Y:S01]  /*6870*/  LOP3.LUT P0, RZ, R0, 0x3, R181, 0x48, !PT ;  /* 0x0000000300ff7812 */ /* 0x000fe200078048b5 */
[----:B------:R-:W-:Y:S01]  /*6880*/  @!UPT UIADD3 URZ, UPT, UPT, URZ, URZ, URZ ;  /* 0x000000fffffff290 */ /* 0x000fe2000fffe0ff */
[----:B------:R-:W-:Y:S11]  /*6890*/  @P4 BRA `(.L_x_120) ;  /* 0x0000000000084947 */ /* 0x000ff60003800000 */
[----:B------:R-:W1:Y:S02]  /*68a0*/  SYNCS.PHASECHK.TRANS64.TRYWAIT P1, [R148+URZ+0x260], R5 ;  /* 0x00026005940075a7 */ /* 0x000e6400080211ff */
[----:B-1----:R-:W-:Y:S05]  /*68b0*/  @!P1 BRA `(.L_x_121) ;  /* 0x00000028002c9947 */ /* 0x002fea0003800000 */
.L_x_120:
[----:B------:R-:W-:Y:S05]  /*68c0*/  @!P0 BRA `(.L_x_122) ;  /* 0x0000000000408947 */ /* 0x000fea0003800000 */
[----:B------:R-:W1:Y:S01]  /*68d0*/  LDCU.64 UR8, c[0x4][0x70] ;  /* 0x01000e00ff0877ac */ /* 0x000e620008000a00 */
[----:B------:R-:W-:Y:S01]  /*68e0*/  MOV R3, 0x0 ;  /* 0x0000000000037802 */ /* 0x000fe20000000f00 */
[----:B------:R-:W-:Y:S02]  /*68f0*/  HFMA2 R12, -RZ, RZ, 0, 5.9604644775390625e-08 ;  /* 0x00000001ff0c7431 */ /* 0x000fe400000001ff */
[----:B------:R-:W-:Y:S02]  /*6900*/  IMAD.MOV.U32 R8, RZ, RZ, 0x192 ;  /* 0x00000192ff087424 */ /* 0x000fe400078e00ff */
[----:B------:R-:W-:Y:S01]  /*6910*/  IMAD.MOV.U32 R13, RZ, RZ, RZ ;  /* 0x000000ffff0d7224 */ /* 0x000fe200078e00ff */
[----:B------:R-:W5:Y:S01]  /*6920*/  LDCU.64 UR6, c[0x4][0x78] ;  /* 0x01000f00ff0677ac */ /* 0x000f620008000a00 */
[----:B------:R-:W2:Y:S01]  /*6930*/  LDC.64 R2, c[0x4][R3] ;  /* 0x0100000003027b82 */ /* 0x000ea20000000a00 */
[----:B------:R-:W3:Y:S01]  /*6940*/  LDCU.64 UR4, c[0x4][0x10] ;  /* 0x01000200ff0477ac */ /* 0x000ee20008000a00 */
[----:B-1----:R-:W-:Y:S01]  /*6950*/  MOV R5, UR9 ;  /* 0x0000000900057c02 */ /* 0x002fe20008000f00 */
[----:B------:R-:W-:Y:S01]  /*6960*/  IMAD.U32 R4, RZ, RZ, UR8 ;  /* 0x00000008ff047e24 */ /* 0x000fe2000f8e00ff */
[----:B-----5:R-:W-:Y:S01]  /*6970*/  MOV R7, UR7 ;  /* 0x0000000700077c02 */ /* 0x020fe20008000f00 */
[----:B------:R-:W-:Y:S01]  /*6980*/  IMAD.U32 R6, RZ, RZ, UR6 ;  /* 0x00000006ff067e24 */ /* 0x000fe2000f8e00ff */
[----:B---3--:R-:W-:Y:S01]  /*6990*/  MOV R11, UR5 ;  /* 0x00000005000b7c02 */ /* 0x008fe20008000f00 */
[----:B------:R-:W-:Y:S02]  /*69a0*/  IMAD.U32 R10, RZ, RZ, UR4 ;  /* 0x00000004ff0a7e24 */ /* 0x000fe4000f8e00ff */
[----:B------:R-:W-:Y:S07]  /*69b0*/  LEPC R20, `(.L_x_122) ;  /* 0x000000001014794e */ /* 0x000fee0000000000 */
[----:B--2-4-:R-:W-:Y:S05]  /*69c0*/  CALL.ABS.NOINC R2 ;  /* 0x0000000002007343 */ /* 0x014fea0003c00000 */
.L_x_122:
[----:B------:R-:W-:Y:S01]  /*69d0*/  LOP3.LUT P0, RZ, R176, 0x60, RZ, 0xc0, !PT ;  /* 0x00000060b0ff7812 */ /* 0x000fe2000780c0ff */
[----:B------:R-:W-:Y:S05]  /*69e0*/  WARPSYNC.ALL ;  /* 0x0000000000007948 */ /* 0x000fea0003800000 */
[----:B----4-:R-:W-:Y:S01]  /*69f0*/  IMAD.U32 R141, R90, 0x10000, RZ ;  /* 0x000100005a8d7824 */ /* 0x010fe200078e00ff */
[----:B------:R-:W-:Y:S01]  /*6a00*/  R2UR UR4, R64 ;  /* 0x00000000400472ca */ /* 0x000fe200000e0000 */
[----:B------:R-:W-:Y:S01]  /*6a10*/  IMAD.U32 R136, R92, 0x10000, RZ ;  /* 0x000100005c887824 */ /* 0x000fe200078e00ff */
[C---:B------:R-:W-:Y:S01]  /*6a20*/  SHF.L.U32 R82, R88.reuse, 0x10, RZ ;  /* 0x0000001058527819 */ /* 0x040fe200000006ff */
[----:B------:R-:W-:Y:S01]  /*6a30*/  IMAD.U32 R121, R97, 0x10000, RZ ;  /* 0x0001000061797824 */ /* 0x000fe200078e00ff */
[----:B------:R-:W-:Y:S01]  /*6a40*/  PRMT R81, R88, 0x8880, RZ ;  /* 0x0000888058517816 */ /* 0x000fe200000000ff */
[----:B------:R-:W-:Y:S01]  /*6a50*/  IMAD.U32 R106, R102, 0x10000, RZ ;  /* 0x00010000666a7824 */ /* 0x000fe200078e00ff */
[----:B------:R-:W-:Y:S01]  /*6a60*/  SHF.L.U32 R83, R88, 0x8, RZ ;  /* 0x0000000858537819 */ /* 0x000fe200000006ff */
[----:B------:R-:W-:Y:S01]  /*6a70*/  IMAD.SHL.U32 R129, R94, 0x100, RZ ;  /* 0x000001005e817824 */ /* 0x000fe200078e00ff */
[----:B------:R-:W-:Y:S01]  /*6a80*/  SHF.R.S32.HI R82, RZ, 0x18, R82 ;  /* 0x00000018ff527819 */ /* 0x000fe20000011452 */
[----:B------:R-:W-:Y:S01]  /*6a90*/  IMAD.SHL.U32 R114, R99, 0x100, RZ ;  /* 0x0000010063727824 */ /* 0x000fe200078e00ff */
[C---:B------:R-:W-:Y:S01]  /*6aa0*/  PRMT R145, R89.reuse, 0x8880, RZ ;  /* 0x0000888059917816 */ /* 0x040fe200000000ff */
[----:B------:R-:W-:Y:S01]  /*6ab0*/  BSSY.RECONVERGENT B0, `(.L_x_123) ;  /* 0x0000125000007945 */ /* 0x000fe20003800200 */
[----:B------:R-:W-:Y:S01]  /*6ac0*/  SHF.R.S32.HI R83, RZ, 0x18, R83 ;  /* 0x00000018ff537819 */ /* 0x000fe20000011453 */
[----:B------:R-:W3:Y:S01]  /*6ad0*/  LDTM.x64 R4, tmem[UR4] ;  /* 0x00000004000479ee */ /* 0x000ee20008340000 */
[----:B------:R-:W-:Y:S01]  /*6ae0*/  NOP ;  /* 0x0000000000007918 */ /* 0x000fe20000000000 */
[----:B------:R-:W-:Y:S02]  /*6af0*/  R2UR UR5, R148 ;  /* 0x00000000940572ca */ /* 0x000fe400000e0000 */
[----:B------:R-:W-:Y:S02]  /*6b00*/  SHF.R.S32.HI R84, RZ, 0x18, R88 ;  /* 0x00000018ff547819 */ /* 0x000fe40000011458 */
[----:B------:R-:W-:Y:S02]  /*6b10*/  SHF.L.U32 R144, R89, 0x10, RZ ;  /* 0x0000001059907819 */ /* 0x000fe400000006ff */
[----:B------:R-:W-:Y:S02]  /*6b20*/  PRMT R142, R90, 0x8880, RZ ;  /* 0x000088805a8e7816 */ /* 0x000fe400000000ff */
[----:B------:R-:W-:Y:S02]  /*6b30*/  SHF.R.S32.HI R85, RZ, 0x18, R89 ;  /* 0x00000018ff557819 */ /* 0x000fe40000011459 */
[C---:B------:R-:W-:Y:S02]  /*6b40*/  PRMT R140, R91.reuse, 0x8880, RZ ;  /* 0x000088805b8c7816 */ /* 0x040fe400000000ff */
[----:B------:R-:W-:Y:S01]  /*6b50*/  SHF.R.S32.HI R86, RZ, 0x18, R90 ;  /* 0x00000018ff567819 */ /* 0x000fe2000001145a */
[----:B------:R-:W-:Y:S01]  /*6b60*/  UIADD3 UR5, UPT, UPT, UR5, 0x280, URZ ;  /* 0x0000028005057890 */ /* 0x000fe2000fffe0ff */
[----:B------:R-:W-:Y:S02]  /*6b70*/  SHF.L.U32 R139, R91, 0x10, RZ ;  /* 0x000000105b8b7819 */ /* 0x000fe400000006ff */
[----:B------:R-:W-:Y:S01]  /*6b80*/  PRMT R137, R92, 0x8880, RZ ;  /* 0x000088805c897816 */ /* 0x000fe200000000ff */
[----:B------:R-:W-:Y:S01]  /*6b90*/  UPRMT UR5, UR37, 0x654, UR5 ;  /* 0x0000065425057896 */ /* 0x000fe20008000005 */
[----:B------:R-:W-:Y:S02]  /*6ba0*/  SHF.R.S32.HI R88, RZ, 0x18, R91 ;  /* 0x00000018ff587819 */ /* 0x000fe4000001145b */
[C---:B------:R-:W-:Y:S01]  /*6bb0*/  PRMT R134, R93.reuse, 0x8880, RZ ;  /* 0x000088805d867816 */ /* 0x040fe200000000ff */
[C---:B---3--:R-:W-:Y:S01]  /*6bc0*/  IMAD R4, R78.reuse, R4, RZ ;  /* 0x000000044e047224 */ /* 0x048fe200078e02ff */
[----:B------:R-:W-:Y:S01]  /*6bd0*/  SHF.L.U32 R133, R93, 0x10, RZ ;  /* 0x000000105d857819 */ /* 0x000fe200000006ff */
[----:B------:R-:W-:Y:S01]  /*6be0*/  IMAD R5, R78, R5, RZ ;  /* 0x000000054e057224 */ /* 0x000fe200078e02ff */
[----:B------:R-:W-:Y:S01]  /*6bf0*/  PRMT R131, R94, 0x8880, RZ ;  /* 0x000088805e837816 */ /* 0x000fe200000000ff */
[C---:B------:R-:W-:Y:S01]  /*6c00*/  IMAD R6, R78.reuse, R6, RZ ;  /* 0x000000064e067224 */ /* 0x040fe200078e02ff */
[----:B------:R-:W-:Y:S01]  /*6c10*/  SYNCS.ARRIVE.TRANS64.RED.A1T0 RZ, [UR5], RZ ;  /* 0x000000ffffff79a7 */ /* 0x000fe20008100405 */
[-C--:B------:R-:W-:Y:S01]  /*6c20*/  IMAD R4, R81, R80.reuse, R4 ;  /* 0x0000005051047224 */ /* 0x080fe200078e0204 */
[----:B------:R-:W-:Y:S01]  /*6c30*/  MOV R81, R145 ;  /* 0x0000009100517202 */ /* 0x000fe20000000f00 */
[----:B------:R-:W-:Y:S01]  /*6c40*/  IMAD R7, R78, R7, RZ ;  /* 0x000000074e077224 */ /* 0x000fe200078e02ff */
[----:B------:R-:W-:Y:S01]  /*6c50*/  SHF.L.U32 R130, R94, 0x10, RZ ;  /* 0x000000105e827819 */ /* 0x000fe200000006ff */
[-C--:B------:R-:W-:Y:S01]  /*6c60*/  IMAD R5, R82, R80.reuse, R5 ;  /* 0x0000005052057224 */ /* 0x080fe200078e0205 */
[----:B------:R-:W-:Y:S01]  /*6c70*/  SHF.R.S32.HI R82, RZ, 0x18, R144 ;  /* 0x00000018ff527819 */ /* 0x000fe20000011490 */
[----:B------:R-:W-:Y:S01]  /*6c80*/  IMAD R6, R83, R80, R6 ;  /* 0x0000005053067224 */ /* 0x000fe200078e0206 */
[C---:B------:R-:W-:Y:S01]  /*6c90*/  PRMT R128, R95.reuse, 0x8880, RZ ;  /* 0x000088805f807816 */ /* 0x040fe200000000ff */
[----:B------:R-:W-:Y:S01]  /*6ca0*/  IMAD R8, R78, R8, RZ ;  /* 0x000000084e087224 */ /* 0x000fe200078e02ff */
[----:B------:R-:W-:Y:S01]  /*6cb0*/  SHF.L.U32 R127, R95, 0x10, RZ ;  /* 0x000000105f7f7819 */ /* 0x000fe200000006ff */
[-C--:B------:R-:W-:Y:S01]  /*6cc0*/  IMAD R7, R84, R80.reuse, R7 ;  /* 0x0000005054077224 */ /* 0x080fe200078e0207 */
[----:B------:R-:W-:Y:S01]  /*6cd0*/  PRMT R125, R96, 0x8880, RZ ;  /* 0x00008880607d7816 */ /* 0x000fe200000000ff */
[----:B------:R-:W-:Y:S01]  /*6ce0*/  IMAD R9, R78, R9, RZ ;  /* 0x000000094e097224 */ /* 0x000fe200078e02ff */
[----:B------:R-:W-:Y:S01]  /*6cf0*/  SHF.L.U32 R124, R96, 0x10, RZ ;  /* 0x00000010607c7819 */ /* 0x000fe200000006ff */
[----:B------:R-:W-:Y:S01]  /*6d00*/  IMAD R8, R81, R80, R8 ;  /* 0x0000005051087224 */ /* 0x000fe200078e0208 */
[----:B------:R-:W-:Y:S01]  /*6d10*/  I2IP.S8.S32.SAT R148, R7, R6, RZ ;  /* 0x0000000607947239 */ /* 0x000fe200000014ff */
[C---:B------:R-:W-:Y:S01]  /*6d20*/  IMAD R10, R78.reuse, R10, RZ ;  /* 0x0000000a4e0a7224 */ /* 0x040fe200078e02ff */
[----:B------:R-:W-:Y:S01]  /*6d30*/  PRMT R122, R97, 0x8880, RZ ;  /* 0x00008880617a7816 */ /* 0x000fe200000000ff */
[----:B------:R-:W-:Y:S01]  /*6d40*/  IMAD R11, R78, R11, RZ ;  /* 0x0000000b4e0b7224 */ /* 0x000fe200078e02ff */
[----:B------:R-:W-:Y:S01]  /*6d50*/  I2IP.S8.S32.SAT R148, R5, R4, R148 ;  /* 0x0000000405947239 */ /* 0x000fe20000001494 */
[----:B------:R-:W-:Y:S01]  /*6d60*/  IMAD R9, R82, R80, R9 ;  /* 0x0000005052097224 */ /* 0x000fe200078e0209 */
[----:B------:R-:W-:Y:S01]  /*6d70*/  SHF.R.S32.HI R82, RZ, 0x18, R141 ;  /* 0x00000018ff527819 */ /* 0x000fe2000001148d */
[----:B------:R-:W-:Y:S01]  /*6d80*/  IMAD R12, R78, R12, RZ ;  /* 0x0000000c4e0c7224 */ /* 0x000fe200078e02ff */
[C---:B------:R-:W-:Y:S01]  /*6d90*/  PRMT R119, R98.reuse, 0x8880, RZ ;  /* 0x0000888062777816 */ /* 0x040fe200000000ff */
[----:B------:R-:W-:Y:S01]  /*6da0*/  IMAD.MOV.U32 R83, RZ, RZ, R142 ;  /* 0x000000ffff537224 */ /* 0x000fe200078e008e */
[----:B------:R-:W-:Y:S01]  /*6db0*/  SHF.L.U32 R118, R98, 0x10, RZ ;  /* 0x0000001062767819 */ /* 0x000fe200000006ff */
[C---:B------:R-:W-:Y:S01]  /*6dc0*/  IMAD R13, R78.reuse, R13, RZ ;  /* 0x0000000d4e0d7224 */ /* 0x040fe200078e02ff */
[C---:B------:R-:W-:Y:S01]  /*6dd0*/  PRMT R116, R99.reuse, 0x8880, RZ ;  /* 0x0000888063747816 */ /* 0x040fe200000000ff */
[C---:B------:R-:W-:Y:S01]  /*6de0*/  IMAD R14, R78.reuse, R14, RZ ;  /* 0x0000000e4e0e7224 */ /* 0x040fe200078e02ff */
[----:B------:R-:W-:Y:S01]  /*6df0*/  SHF.L.U32 R115, R99, 0x10, RZ ;  /* 0x0000001063737819 */ /* 0x000fe200000006ff */
[----:B------:R-:W-:Y:S01]  /*6e00*/  IMAD R15, R78, R15, RZ ;  /* 0x0000000f4e0f7224 */ /* 0x000fe200078e02ff */
[----:B------:R-:W-:Y:S01]  /*6e10*/  PRMT R113, R100, 0x8880, RZ ;  /* 0x0000888064717816 */ /* 0x000fe200000000ff */
[----:B------:R-:W-:Y:S01]  /*6e20*/  IMAD R0, R78, R16, RZ ;  /* 0x000000104e007224 */ /* 0x000fe200078e02ff */
[----:B------:R-:W-:Y:S01]  /*6e30*/  SHF.L.U32 R112, R100, 0x10, RZ ;  /* 0x0000001064707819 */ /* 0x000fe200000006ff */
[C---:B------:R-:W-:Y:S01]  /*6e40*/  IMAD R2, R78.reuse, R17, RZ ;  /* 0x000000114e027224 */ /* 0x040fe200078e02ff */
[C---:B------:R-:W-:Y:S01]  /*6e50*/  PRMT R110, R101.reuse, 0x8880, RZ ;  /* 0x00008880656e7816 */ /* 0x040fe200000000ff */
[C---:B------:R-:W-:Y:S01]  /*6e60*/  IMAD R3, R78.reuse, R18, RZ ;  /* 0x000000124e037224 */ /* 0x040fe200078e02ff */
[----:B------:R-:W-:Y:S01]  /*6e70*/  SHF.L.U32 R109, R101, 0x10, RZ ;  /* 0x00000010656d7819 */ /* 0x000fe200000006ff */
[----:B------:R-:W-:Y:S01]  /*6e80*/  IMAD R19, R78, R19, RZ ;  /* 0x000000134e137224 */ /* 0x000fe200078e02ff */
[----:B------:R-:W-:Y:S01]  /*6e90*/  PRMT R107, R102, 0x8880, RZ ;  /* 0x00008880666b7816 */ /* 0x000fe200000000ff */
[C---:B------:R-:W-:Y:S01]  /*6ea0*/  IMAD R16, R78.reuse, R20, RZ ;  /* 0x000000144e107224 */ /* 0x040fe200078e02ff */
[----:B------:R-:W-:Y:S01]  /*6eb0*/  PRMT R104, R103, 0x8880, RZ ;  /* 0x0000888067687816 */ /* 0x000fe200000000ff */
[C---:B------:R-:W-:Y:S01]  /*6ec0*/  IMAD R17, R78.reuse, R21, RZ ;  /* 0x000000154e117224 */ /* 0x040fe200078e02ff */
[----:B------:R-:W-:Y:S01]  /*6ed0*/  SHF.L.U32 R143, R89, 0x8, RZ ;  /* 0x00000008598f7819 */ /* 0x000fe200000006ff */
[C---:B------:R-:W-:Y:S01]  /*6ee0*/  IMAD R18, R78.reuse, R22, RZ ;  /* 0x000000164e127224 */ /* 0x040fe200078e02ff */
[----:B------:R-:W-:Y:S01]  /*6ef0*/  SHF.R.S32.HI R89, RZ, 0x18, R92 ;  /* 0x00000018ff597819 */ /* 0x000fe2000001145c */
[C---:B------:R-:W-:Y:S01]  /*6f00*/  IMAD R23, R78.reuse, R23, RZ ;  /* 0x000000174e177224 */ /* 0x040fe200078e02ff */
[----:B------:R-:W-:Y:S01]  /*6f10*/  SHF.R.S32.HI R81, RZ, 0x18, R143 ;  /* 0x00000018ff517819 */ /* 0x000fe2000001148f */
[----:B------:R-:W-:Y:S01]  /*6f20*/  IMAD R20, R78, R24, RZ ;  /* 0x000000184e147224 */ /* 0x000fe200078e02ff */
[----:B------:R-:W-:Y:S01]  /*6f30*/  SHF.L.U32 R87, R90, 0x8, RZ ;  /* 0x000000085a577819 */ /* 0x000fe200000006ff */
[----:B------:R-:W-:Y:S01]  /*6f40*/  IMAD R21, R78, R25, RZ ;  /* 0x000000194e157224 */ /* 0x000fe200078e02ff */
[----:B------:R-:W-:Y:S01]  /*6f50*/  SHF.R.S32.HI R90, RZ, 0x18, R93 ;  /* 0x00000018ff5a7819 */ /* 0x000fe2000001145d */
[----:B------:R-:W-:Y:S01]  /*6f60*/  IMAD R10, R81, R80, R10 ;  /* 0x00000050510a7224 */ /* 0x000fe200078e020a */
[----:B------:R-:W-:Y:S01]  /*6f70*/  MOV R81, R140 ;  /* 0x0000008c00517202 */ /* 0x000fe20000000f00 */
[-C--:B------:R-:W-:Y:S01]  /*6f80*/  IMAD R11, R85, R80.reuse, R11 ;  /* 0x00000050550b7224 */ /* 0x080fe200078e020b */
[----:B------:R-:W-:Y:S01]  /*6f90*/  SHF.R.S32.HI R87, RZ, 0x18, R87 ;  /* 0x00000018ff577819 */ /* 0x000fe20000011457 */
[-C--:B------:R-:W-:Y:S01]  /*6fa0*/  IMAD R12, R83, R80.reuse, R12 ;  /* 0x00000050530c7224 */ /* 0x080fe200078e020c */
[----:B------:R-:W-:Y:S01]  /*6fb0*/  SHF.R.S32.HI R83, RZ, 0x18, R139 ;  /* 0x00000018ff537819 */ /* 0x000fe2000001148b */
[----:B------:R-:W-:Y:S01]  /*6fc0*/  IMAD R13, R82, R80, R13 ;  /* 0x00000050520d7224 */ /* 0x000fe200078e020d */
[----:B------:R-:W-:Y:S01]  /*6fd0*/  I2IP.S8.S32.SAT R149, R11, R10, RZ ;  /* 0x0000000a0b957239 */ /* 0x000fe200000014ff */
[-C--:B------:R-:W-:Y:S01]  /*6fe0*/  IMAD R14, R87, R80.reuse, R14 ;  /* 0x00000050570e7224 */ /* 0x080fe200078e020e */
[----:B------:R-:W-:Y:S01]  /*6ff0*/  SHF.R.S32.HI R82, RZ, 0x18, R136 ;  /* 0x00000018ff527819 */ /* 0x000fe20000011488 */
[----:B------:R-:W-:Y:S01]  /*7000*/  IMAD R15, R86, R80, R15 ;  /* 0x00000050560f7224 */ /* 0x000fe200078e020f */
[----:B------:R-:W-:Y:S01]  /*7010*/  I2IP.S8.S32.SAT R149, R9, R8, R149 ;  /* 0x0000000809957239 */ /* 0x000fe20000001495 */
[-C--:B------:R-:W-:Y:S01]  /*7020*/  IMAD R0, R81, R80.reuse, R0 ;  /* 0x0000005051007224 */ /* 0x080fe200078e0200 */
[----:B------:R-:W-:Y:S01]  /*7030*/  SHF.L.U32 R138, R91, 0x8, RZ ;  /* 0x000000085b8a7819 */ /* 0x000fe200000006ff */
[----:B------:R-:W-:Y:S01]  /*7040*/  IMAD R2, R83, R80, R2 ;  /* 0x0000005053027224 */ /* 0x000fe200078e0202 */
[----:B------:R-:W-:Y:S01]  /*7050*/  I2IP.S8.S32.SAT R150, R15, R14, RZ ;  /* 0x0000000e0f967239 */ /* 0x000fe200000014ff */
[C---:B------:R-:W-:Y:S01]  /*7060*/  IMAD R22, R78.reuse, R26, RZ ;  /* 0x0000001a4e167224 */ /* 0x040fe200078e02ff */
[----:B------:R-:W-:Y:S01]  /*7070*/  MOV R83, R137 ;  /* 0x0000008900537202 */ /* 0x000fe20000000f00 */
[C---:B------:R-:W-:Y:S01]  /*7080*/  IMAD R27, R78.reuse, R27, RZ ;  /* 0x0000001b4e1b7224 */ /* 0x040fe200078e02ff */
[----:B------:R-:W-:Y:S01]  /*7090*/  I2IP.S8.S32.SAT R150, R13, R12, R150 ;  /* 0x0000000c0d967239 */ /* 0x000fe20000001496 */
[C---:B------:R-:W-:Y:S01]  /*70a0*/  IMAD R24, R78.reuse, R28, RZ ;  /* 0x0000001c4e187224 */ /* 0x040fe200078e02ff */
[----:B------:R-:W-:Y:S01]  /*70b0*/  SHF.R.S32.HI R81, RZ, 0x18, R138 ;  /* 0x00000018ff517819 */ /* 0x000fe2000001148a */
[C---:B------:R-:W-:Y:S01]  /*70c0*/  IMAD R25, R78.reuse, R29, RZ ;  /* 0x0000001d4e197224 */ /* 0x040fe200078e02ff */
[----:B------:R-:W-:Y:S01]  /*70d0*/  SHF.R.S32.HI R91, RZ, 0x18, R94 ;  /* 0x00000018ff5b7819 */ /* 0x000fe2000001145e */
[----:B------:R-:W-:Y:S01]  /*70e0*/  IMAD R26, R78, R30, RZ ;  /* 0x0000001e4e1a7224 */ /* 0x000fe200078e02ff */
[----:B------:R-:W-:Y:S01]  /*70f0*/  SHF.R.S32.HI R94, RZ, 0x18, R97 ;  /* 0x00000018ff5e7819 */ /* 0x000fe20000011461 */
[-C--:B------:R-:W-:Y:S01]  /*7100*/  IMAD R3, R81, R80.reuse, R3 ;  /* 0x0000005051037224 */ /* 0x080fe200078e0203 */
[----:B------:R-:W-:Y:S01]  /*7110*/  SHF.L.U32 R135, R92, 0x8, RZ ;  /* 0x000000085c877819 */ /* 0x000fe200000006ff */
[----:B------:R-:W-:Y:S01]  /*7120*/  IMAD R19, R88, R80, R19 ;  /* 0x0000005058137224 */ /* 0x000fe200078e0213 */
[----:B------:R-:W-:Y:S01]  /*7130*/  MOV R81, R134 ;  /* 0x0000008600517202 */ /* 0x000fe20000000f00 */
[-C--:B------:R-:W-:Y:S01]  /*7140*/  IMAD R16, R83, R80.reuse, R16 ;  /* 0x0000005053107224 */ /* 0x080fe200078e0210 */
[----:B------:R-:W-:Y:S01]  /*7150*/  SHF.R.S32.HI R85, RZ, 0x18, R135 ;  /* 0x00000018ff557819 */ /* 0x000fe20000011487 */
[-C--:B------:R-:W-:Y:S01]  /*7160*/  IMAD R17, R82, R80.reuse, R17 ;  /* 0x0000005052117224 */ /* 0x080fe200078e0211 */
[----:B------:R-:W-:Y:S01]  /*7170*/  I2IP.S8.S32.SAT R151, R19, R3, RZ ;  /* 0x0000000313977239 */ /* 0x000fe200000014ff */
[----:B------:R-:W-:Y:S01]  /*7180*/  IMAD R31, R78, R31, RZ ;  /* 0x0000001f4e1f7224 */ /* 0x000fe200078e02ff */
[----:B------:R-:W-:Y:S01]  /*7190*/  SHF.R.S32.HI R82, RZ, 0x18, R133 ;  /* 0x00000018ff527819 */ /* 0x000fe20000011485 */
[-C--:B------:R-:W-:Y:S01]  /*71a0*/  IMAD R18, R85, R80.reuse, R18 ;  /* 0x0000005055127224 */ /* 0x080fe200078e0212 */
[----:B------:R-:W-:Y:S01]  /*71b0*/  SHF.L.U32 R132, R93, 0x8, RZ ;  /* 0x000000085d847819 */ /* 0x000fe200000006ff */
[----:B------:R-:W-:Y:S01]  /*71c0*/  IMAD R23, R89, R80, R23 ;  /* 0x0000005059177224 */ /* 0x000fe200078e0217 */
[----:B------:R-:W-:Y:S01]  /*71d0*/  I2IP.S8.S32.SAT R151, R2, R0, R151 ;  /* 0x0000000002977239 */ /* 0x000fe20000001497 */
[-C--:B------:R-:W-:Y:S01]  /*71e0*/  IMAD R20, R81, R80.reuse, R20 ;  /* 0x0000005051147224 */ /* 0x080fe200078e0214 */
[----:B------:R-:W-:Y:S01]  /*71f0*/  SHF.R.S32.HI R81, RZ, 0x18, R132 ;  /* 0x00000018ff517819 */ /* 0x000fe20000011484 */
[----:B------:R-:W-:Y:S01]  /*7200*/  IMAD R21, R82, R80, R21 ;  /* 0x0000005052157224 */ /* 0x000fe200078e0215 */
[----:B------:R-:W-:Y:S01]  /*7210*/  I2IP.S8.S32.SAT R160, R23, R18, RZ ;  /* 0x0000001217a07239 */ /* 0x000fe200000014ff */
[----:B------:R-:W-:Y:S01]  /*7220*/  IMAD R28, R78, R32, RZ ;  /* 0x000000204e1c7224 */ /* 0x000fe200078e02ff */
[----:B------:R-:W-:Y:S01]  /*7230*/  MOV R83, R131 ;  /* 0x0000008300537202 */ /* 0x000fe20000000f00 */
[-C--:B------:R-:W-:Y:S01]  /*7240*/  IMAD R22, R81, R80.reuse, R22 ;  /* 0x0000005051167224 */ /* 0x080fe200078e0216 */
[----:B------:R-:W-:Y:S01]  /*7250*/  SHF.R.S32.HI R82, RZ, 0x18, R130 ;  /* 0x00000018ff527819 */ /* 0x000fe20000011482 */
[-C--:B------:R-:W-:Y:S01]  /*7260*/  IMAD R27, R90, R80.reuse, R27 ;  /* 0x000000505a1b7224 */ /* 0x080fe200078e021b */
[----:B------:R-:W-:Y:S01]  /*7270*/  SHF.R.S32.HI R85, RZ, 0x18, R129 ;  /* 0x00000018ff557819 */ /* 0x000fe20000011481 */
[-C--:B------:R-:W-:Y:S01]  /*7280*/  IMAD R24, R83, R80.reuse, R24 ;  /* 0x0000005053187224 */ /* 0x080fe200078e0218 */
[----:B------:R1:W-:Y:S01]  /*7290*/  STS.128 [R180+UR43+0x2400], R148 ;  /* 0x00240094b4007988 */ /* 0x0003e20008000c2b */
[-C--:B------:R-:W-:Y:S01]  /*72a0*/  IMAD R25, R82, R80.reuse, R25 ;  /* 0x0000005052197224 */ /* 0x080fe200078e0219 */
[----:B------:R-:W-:Y:S01]  /*72b0*/  SHF.L.U32 R126, R95, 0x8, RZ ;  /* 0x000000085f7e7819 */ /* 0x000fe200000006ff */
[----:B------:R-:W-:Y:S01]  /*72c0*/  IMAD R26, R85, R80, R26 ;  /* 0x00000050551a7224 */ /* 0x000fe200078e021a */
[----:B------:R-:W-:Y:S01]  /*72d0*/  I2IP.S8.S32.SAT R160, R17, R16, R160 ;  /* 0x0000001011a07239 */ /* 0x000fe200000014a0 */
[----:B------:R-:W-:Y:S01]  /*72e0*/  IMAD.MOV.U32 R81, RZ, RZ, R128 ;  /* 0x000000ffff517224 */ /* 0x000fe200078e0080 */
[----:B------:R-:W-:Y:S01]  /*72f0*/  SHF.R.S32.HI R82, RZ, 0x18, R127 ;  /* 0x00000018ff527819 */ /* 0x000fe2000001147f */
[C---:B------:R-:W-:Y:S01]  /*7300*/  IMAD R29, R78.reuse, R33, RZ ;  /* 0x000000214e1d7224 */ /* 0x040fe200078e02ff */
[----:B------:R-:W-:Y:S01]  /*7310*/  I2IP.S8.S32.SAT R161, R27, R22, RZ ;  /* 0x000000161ba17239 */ /* 0x000fe200000014ff */
[----:B------:R-:W-:Y:S01]  /*7320*/  IMAD R31, R91, R80, R31 ;  /* 0x000000505b1f7224 */ /* 0x000fe200078e021f */
[----:B------:R-:W-:Y:S01]  /*7330*/  SHF.R.S32.HI R83, RZ, 0x18, R126 ;  /* 0x00000018ff537819 */ /* 0x000fe2000001147e */
[C---:B------:R-:W-:Y:S01]  /*7340*/  IMAD R30, R78.reuse, R34, RZ ;  /* 0x000000224e1e7224 */ /* 0x040fe200078e02ff */
[----:B------:R-:W-:Y:S01]  /*7350*/  I2IP.S8.S32.SAT R161, R21, R20, R161 ;  /* 0x0000001415a17239 */ /* 0x000fe200000014a1 */
[----:B------:R-:W-:Y:S01]  /*7360*/  IMAD R28, R81, R80, R28 ;  /* 0x00000050511c7224 */ /* 0x000fe200078e021c */
[----:B------:R-:W-:Y:S01]  /*7370*/  SHF.R.S32.HI R92, RZ, 0x18, R95 ;  /* 0x00000018ff5c7819 */ /* 0x000fe2000001145f */
[----:B------:R-:W-:Y:S01]  /*7380*/  IMAD R35, R78, R35, RZ ;  /* 0x000000234e237224 */ /* 0x000fe200078e02ff */
[----:B------:R-:W-:Y:S01]  /*7390*/  I2IP.S8.S32.SAT R162, R31, R26, RZ ;  /* 0x0000001a1fa27239 */ /* 0x000fe200000014ff */
[----:B------:R-:W-:Y:S01]  /*73a0*/  IMAD R29, R82, R80, R29 ;  /* 0x00000050521d7224 */ /* 0x000fe200078e021d */
[----:B------:R-:W-:Y:S01]  /*73b0*/  MOV R81, R125 ;  /* 0x0000007d00517202 */ /* 0x000fe20000000f00 */
[----:B------:R-:W-:Y:S01]  /*73c0*/  IMAD R32, R78, R36, RZ ;  /* 0x000000244e207224 */ /* 0x000fe200078e02ff */
[----:B------:R-:W-:Y:S01]  /*73d0*/  I2IP.S8.S32.SAT R162, R25, R24, R162 ;  /* 0x0000001819a27239 */ /* 0x000fe200000014a2 */
[-C--:B------:R-:W-:Y:S01]  /*73e0*/  IMAD R30, R83, R80.reuse, R30 ;  /* 0x00000050531e7224 */ /* 0x080fe200078e021e */
[----:B------:R-:W-:Y:S01]  /*73f0*/  SHF.L.U32 R123, R96, 0x8, RZ ;  /* 0x00000008607b7819 */ /* 0x000fe200000006ff */
[----:B------:R-:W-:Y:S01]  /*7400*/  IMAD R35, R92, R80, R35 ;  /* 0x000000505c237224 */ /* 0x000fe200078e0223 */
[----:B------:R-:W-:Y:S01]  /*7410*/  SHF.R.S32.HI R82, RZ, 0x18, R124 ;  /* 0x00000018ff527819 */ /* 0x000fe2000001147c */
[C---:B------:R-:W-:Y:S01]  /*7420*/  IMAD R33, R78.reuse, R37, RZ ;  /* 0x000000254e217224 */ /* 0x040fe200078e02ff */
[----:B------:R-:W-:Y:S01]  /*7430*/  MOV R83, R122 ;  /* 0x0000007a00537202 */ /* 0x000fe20000000f00 */
[----:B------:R-:W-:Y:S01]  /*7440*/  IMAD R32, R81, R80, R32 ;  /* 0x0000005051207224 */ /* 0x000fe200078e0220 */
[----:B------:R-:W-:Y:S01]  /*7450*/  SHF.R.S32.HI R81, RZ, 0x18, R123 ;  /* 0x00000018ff517819 */ /* 0x000fe2000001147b */
[C---:B------:R-:W-:Y:S01]  /*7460*/  IMAD R34, R78.reuse, R38, RZ ;  /* 0x000000264e227224 */ /* 0x040fe200078e02ff */
[----:B------:R-:W-:Y:S01]  /*7470*/  SHF.R.S32.HI R93, RZ, 0x18, R96 ;  /* 0x00000018ff5d7819 */ /* 0x000fe20000011460 */
[----:B------:R-:W-:Y:S01]  /*7480*/  IMAD R39, R78, R39, RZ ;  /* 0x000000274e277224 */ /* 0x000fe200078e02ff */
[----:B------:R-:W-:Y:S01]  /*7490*/  I2IP.S8.S32.SAT R163, R35, R30, RZ ;  /* 0x0000001e23a37239 */ /* 0x000fe200000014ff */
[----:B------:R-:W-:Y:S01]  /*74a0*/  IMAD R33, R82, R80, R33 ;  /* 0x0000005052217224 */ /* 0x000fe200078e0221 */
[----:B------:R-:W-:Y:S01]  /*74b0*/  SHF.L.U32 R120, R97, 0x8, RZ ;  /* 0x0000000861787819 */ /* 0x000fe200000006ff */
[C---:B------:R-:W-:Y:S01]  /*74c0*/  IMAD R36, R78.reuse, R40, RZ ;  /* 0x000000284e247224 */ /* 0x040fe200078e02ff */
[----:B------:R-:W-:Y:S01]  /*74d0*/  I2IP.S8.S32.SAT R163, R29, R28, R163 ;  /* 0x0000001c1da37239 */ /* 0x000fe200000014a3 */
[-C--:B------:R-:W-:Y:S01]  /*74e0*/  IMAD R34, R81, R80.reuse, R34 ;  /* 0x0000005051227224 */ /* 0x080fe200078e0222 */
[----:B------:R-:W-:Y:S01]  /*74f0*/  SHF.R.S32.HI R82, RZ, 0x18, R121 ;  /* 0x00000018ff527819 */ /* 0x000fe20000011479 */
[C---:B------:R-:W-:Y:S01]  /*7500*/  IMAD R37, R78.reuse, R41, RZ ;  /* 0x000000294e257224 */ /* 0x040fe200078e02ff */
[----:B------:R-:W-:Y:S01]  /*7510*/  MOV R81, R119 ;  /* 0x0000007700517202 */ /* 0x000fe20000000f00 */
[----:B------:R-:W-:Y:S01]  /*7520*/  IMAD R39, R93, R80, R39 ;  /* 0x000000505d277224 */ /* 0x000fe200078e0227 */
[----:B------:R-:W-:Y:S01]  /*7530*/  SHF.R.S32.HI R85, RZ, 0x18, R120 ;  /* 0x00000018ff557819 */ /* 0x000fe20000011478 */
[C---:B------:R-:W-:Y:S01]  /*7540*/  IMAD R38, R78.reuse, R42, RZ ;  /* 0x0000002a4e267224 */ /* 0x040fe200078e02ff */
[----:B------:R1:W-:Y:S01]  /*7550*/  STS.128 [R179+0x2400], R160 ;  /* 0x002400a0b3007388 */ /* 0x0003e20000000c00 */
[----:B------:R-:W-:Y:S01]  /*7560*/  IMAD R36, R83, R80, R36 ;  /* 0x0000005053247224 */ /* 0x000fe200078e0224 */
[----:B------:R-:W-:Y:S01]  /*7570*/  I2IP.S8.S32.SAT R172, R39, R34, RZ ;  /* 0x0000002227ac7239 */ /* 0x000fe200000014ff */
[----:B------:R-:W-:Y:S01]  /*7580*/  IMAD R43, R78, R43, RZ ;  /* 0x0000002b4e2b7224 */ /* 0x000fe200078e02ff */
[----:B------:R-:W-:Y:S01]  /*7590*/  MOV R83, R116 ;  /* 0x0000007400537202 */ /* 0x000fe20000000f00 */
[----:B------:R-:W-:Y:S01]  /*75a0*/  IMAD R37, R82, R80, R37 ;  /* 0x0000005052257224 */ /* 0x000fe200078e0225 */
[----:B------:R-:W-:Y:S01]  /*75b0*/  I2IP.S8.S32.SAT R172, R33, R32, R172 ;  /* 0x0000002021ac7239 */ /* 0x000fe200000014ac */
[----:B------:R-:W-:Y:S01]  /*75c0*/  IMAD R40, R78, R44, RZ ;  /* 0x0000002c4e287224 */ /* 0x000fe200078e02ff */
[----:B------:R-:W-:Y:S01]  /*75d0*/  SHF.R.S32.HI R82, RZ, 0x18, R118 ;  /* 0x00000018ff527819 */ /* 0x000fe20000011476 */
[-C--:B------:R-:W-:Y:S01]  /*75e0*/  IMAD R38, R85, R80.reuse, R38 ;  /* 0x0000005055267224 */ /* 0x080fe200078e0226 */
[----:B------:R-:W-:Y:S01]  /*75f0*/  SHF.L.U32 R117, R98, 0x8, RZ ;  /* 0x0000000862757819 */ /* 0x000fe200000006ff */
[-C--:B------:R-:W-:Y:S01]  /*7600*/  IMAD R43, R94, R80.reuse, R43 ;  /* 0x000000505e2b7224 */ /* 0x080fe200078e022b */
[----:B------:R-:W-:Y:S01]  /*7610*/  SHF.R.S32.HI R95, RZ, 0x18, R98 ;  /* 0x00000018ff5f7819 */ /* 0x000fe20000011462 */
[C---:B------:R-:W-:Y:S01]  /*7620*/  IMAD R41, R78.reuse, R45, RZ ;  /* 0x0000002d4e297224 */ /* 0x040fe200078e02ff */
[----:B------:R-:W-:Y:S01]  /*7630*/  SHF.R.S32.HI R85, RZ, 0x18, R114 ;  /* 0x00000018ff557819 */ /* 0x000fe20000011472 */
[----:B------:R-:W-:Y:S01]  /*7640*/  IMAD R40, R81, R80, R40 ;  /* 0x0000005051287224 */ /* 0x000fe200078e0228 */
[----:B------:R-:W-:Y:S01]  /*7650*/  SHF.R.S32.HI R81, RZ, 0x18, R117 ;  /* 0x00000018ff517819 */ /* 0x000fe20000011475 */
[C---:B------:R-:W-:Y:S01]  /*7660*/  IMAD R42, R78.reuse, R46, RZ ;  /* 0x0000002e4e2a7224 */ /* 0x040fe200078e02ff */
[----:B------:R-:W-:Y:S01]  /*7670*/  I2IP.S8.S32.SAT R173, R43, R38, RZ ;  /* 0x000000262bad7239 */ /* 0x000fe200000014ff */
[----:B------:R-:W-:Y:S01]  /*7680*/  IMAD R47, R78, R47, RZ ;  /* 0x0000002f4e2f7224 */ /* 0x000fe200078e02ff */
[----:B------:R-:W-:Y:S01]  /*7690*/  SHF.R.S32.HI R96, RZ, 0x18, R99 ;  /* 0x00000018ff607819 */ /* 0x000fe20000011463 */
[----:B------:R-:W-:Y:S01]  /*76a0*/  IMAD R41, R82, R80, R41 ;  /* 0x0000005052297224 */ /* 0x000fe200078e0229 */
[----:B------:R-:W-:Y:S01]  /*76b0*/  I2IP.S8.S32.SAT R173, R37, R36, R173 ;  /* 0x0000002425ad7239 */ /* 0x000fe200000014ad */
[C---:B------:R-:W-:Y:S01]  /*76c0*/  IMAD R44, R78.reuse, R48, RZ ;  /* 0x000000304e2c7224 */ /* 0x040fe200078e02ff */
[----:B------:R-:W-:Y:S01]  /*76d0*/  SHF.R.S32.HI R82, RZ, 0x18, R115 ;  /* 0x00000018ff527819 */ /* 0x000fe20000011473 */
[-C--:B------:R-:W-:Y:S01]  /*76e0*/  IMAD R42, R81, R80.reuse, R42 ;  /* 0x00000050512a7224 */ /* 0x080fe200078e022a */
[----:B------:R-:W-:Y:S01]  /*76f0*/  SHF.R.S32.HI R97, RZ, 0x18, R100 ;  /* 0x00000018ff617819 */ /* 0x000fe20000011464 */
[C---:B------:R-:W-:Y:S01]  /*7700*/  IMAD R45, R78.reuse, R49, RZ ;  /* 0x000000314e2d7224 */ /* 0x040fe200078e02ff */
[----:B------:R-:W-:Y:S01]  /*7710*/  SHF.R.S32.HI R98, RZ, 0x18, R101 ;  /* 0x00000018ff627819 */ /* 0x000fe20000011465 */
[----:B------:R-:W-:Y:S01]  /*7720*/  IMAD R47, R95, R80, R47 ;  /* 0x000000505f2f7224 */ /* 0x000fe200078e022f */
[----:B------:R-:W-:Y:S01]  /*7730*/  SHF.R.S32.HI R99, RZ, 0x18, R102 ;  /* 0x00000018ff637819 */ /* 0x000fe20000011466 */
[----:B------:R-:W-:Y:S01]  /*7740*/  IMAD R46, R78, R50, RZ ;  /* 0x000000324e2e7224 */ /* 0x000fe200078e02ff */
[----:B------:R-:W-:Y:S01]  /*7750*/  SHF.L.U32 R111, R100, 0x8, RZ ;  /* 0x00000008646f7819 */ /* 0x000fe200000006ff */
        /* <DEDUP_REMOVED lines=9> */
[----:B------:R-:W-:Y:S01]  /*77f0*/  SHF.R.S32.HI R100, RZ, 0x18, R103 ;  /* 0x00000018ff647819 */ /* 0x000fe20000011467 */
[----:B------:R-:W-:Y:S01]  /*7800*/  IMAD.MOV.U32 R81, RZ, RZ, R113 ;  /* 0x000000ffff517224 */ /* 0x000fe200078e0071 */
[----:B------:R-:W-:Y:S01]  /*7810*/  SHF.L.U32 R108, R101, 0x8, RZ ;  /* 0x00000008656c7819 */ /* 0x000fe200000006ff */
[-C--:B------:R-:W-:Y:S01]  /*7820*/  IMAD R51, R96, R80.reuse, R51 ;  /* 0x0000005060337224 */ /* 0x080fe200078e0233 */
[----:B------:R-:W-:Y:S01]  /*7830*/  SHF.L.U32 R105, R102, 0x8, RZ ;  /* 0x0000000866697819 */ /* 0x000fe200000006ff */
[C---:B------:R-:W-:Y:S01]  /*7840*/  IMAD R49, R78.reuse, R53, RZ ;  /* 0x000000354e317224 */ /* 0x040fe200078e02ff */
[----:B------:R-:W-:Y:S01]  /*7850*/  SHF.L.U32 R102, R103, 0x10, RZ ;  /* 0x0000001067667819 */ /* 0x000fe200000006ff */
[----:B------:R-:W-:Y:S01]  /*7860*/  IMAD R48, R81, R80, R48 ;  /* 0x0000005051307224 */ /* 0x000fe200078e0230 */
[----:B------:R-:W-:Y:S01]  /*7870*/  SHF.R.S32.HI R81, RZ, 0x18, R111 ;  /* 0x00000018ff517819 */ /* 0x000fe2000001146f */
[C---:B------:R-:W-:Y:S01]  /*7880*/  IMAD R50, R78.reuse, R54, RZ ;  /* 0x000000364e327224 */ /* 0x040fe200078e02ff */
[----:B------:R-:W-:Y:S01]  /*7890*/  I2IP.S8.S32.SAT R175, R51, R46, RZ ;  /* 0x0000002e33af7239 */ /* 0x000fe200000014ff */
[----:B------:R-:W-:Y:S01]  /*78a0*/  IMAD R55, R78, R55, RZ ;  /* 0x000000374e377224 */ /* 0x000fe200078e02ff */
[----:B------:R-:W-:Y:S01]  /*78b0*/  SHF.L.U32 R101, R103, 0x8, RZ ;  /* 0x0000000867657819 */ /* 0x000fe200000006ff */
[----:B------:R-:W-:Y:S01]  /*78c0*/  IMAD R49, R82, R80, R49 ;  /* 0x0000005052317224 */ /* 0x000fe200078e0231 */
[----:B------:R-:W-:Y:S01]  /*78d0*/  I2IP.S8.S32.SAT R175, R45, R44, R175 ;  /* 0x0000002c2daf7239 */ /* 0x000fe200000014af */
[C---:B------:R-:W-:Y:S01]  /*78e0*/  IMAD R52, R78.reuse, R56, RZ ;  /* 0x000000384e347224 */ /* 0x040fe200078e02ff */
[----:B------:R-:W-:Y:S01]  /*78f0*/  SHF.R.S32.HI R82, RZ, 0x18, R109 ;  /* 0x00000018ff527819 */ /* 0x000fe2000001146d */
[-C--:B------:R-:W-:Y:S01]  /*7900*/  IMAD R50, R81, R80.reuse, R50 ;  /* 0x0000005051327224 */ /* 0x080fe200078e0232 */
[----:B------:R-:W-:Y:S01]  /*7910*/  SHF.R.S32.HI R81, RZ, 0x18, R108 ;  /* 0x00000018ff517819 */ /* 0x000fe2000001146c */
[C---:B------:R-:W-:Y:S01]  /*7920*/  IMAD R53, R78.reuse, R57, RZ ;  /* 0x000000394e357224 */ /* 0x040fe200078e02ff */
[----:B------:R1:W-:Y:S01]  /*7930*/  STS.128 [R178+0x2400], R172 ;  /* 0x002400acb2007388 */ /* 0x0003e20000000c00 */
[----:B------:R-:W-:Y:S02]  /*7940*/  IMAD R55, R97, R80, R55 ;  /* 0x0000005061377224 */ /* 0x000fe400078e0237 */
[C---:B------:R-:W-:Y:S02]  /*7950*/  IMAD R54, R78.reuse, R58, RZ ;  /* 0x0000003a4e367224 */ /* 0x040fe400078e02ff */
[----:B------:R-:W-:Y:S01]  /*7960*/  IMAD R52, R83, R80, R52 ;  /* 0x0000005053347224 */ /* 0x000fe200078e0234 */
[----:B------:R-:W-:Y:S01]  /*7970*/  I2IP.S8.S32.SAT R192, R55, R50, RZ ;  /* 0x0000003237c07239 */ /* 0x000fe200000014ff */
[----:B------:R-:W-:Y:S01]  /*7980*/  IMAD R59, R78, R59, RZ ;  /* 0x0000003b4e3b7224 */ /* 0x000fe200078e02ff */
[----:B------:R-:W-:Y:S01]  /*7990*/  MOV R83, R107 ;  /* 0x0000006b00537202 */ /* 0x000fe20000000f00 */
[----:B------:R-:W-:Y:S01]  /*79a0*/  IMAD R53, R82, R80, R53 ;  /* 0x0000005052357224 */ /* 0x000fe200078e0235 */
[----:B------:R-:W-:Y:S01]  /*79b0*/  I2IP.S8.S32.SAT R192, R49, R48, R192 ;  /* 0x0000003031c07239 */ /* 0x000fe200000014c0 */
[C---:B------:R-:W-:Y:S01]  /*79c0*/  IMAD R56, R78.reuse, R60, RZ ;  /* 0x0000003c4e387224 */ /* 0x040fe200078e02ff */
[----:B------:R-:W-:Y:S01]  /*79d0*/  SHF.R.S32.HI R82, RZ, 0x18, R106 ;  /* 0x00000018ff527819 */ /* 0x000fe2000001146a */
[-C--:B------:R-:W-:Y:S01]  /*79e0*/  IMAD R54, R81, R80.reuse, R54 ;  /* 0x0000005051367224 */ /* 0x080fe200078e0236 */
[----:B------:R-:W-:Y:S01]  /*79f0*/  SHF.R.S32.HI R81, RZ, 0x18, R105 ;  /* 0x00000018ff517819 */ /* 0x000fe20000011469 */
[----:B------:R-:W-:Y:S02]  /*7a00*/  IMAD R57, R78, R61, RZ ;  /* 0x0000003d4e397224 */ /* 0x000fe400078e02ff */
[----:B------:R-:W-:Y:S02]  /*7a10*/  IMAD R59, R98, R80, R59 ;  /* 0x00000050623b7224 */ /* 0x000fe400078e023b */
[C---:B------:R-:W-:Y:S02]  /*7a20*/  IMAD R58, R78.reuse, R62, RZ ;  /* 0x0000003e4e3a7224 */ /* 0x040fe400078e02ff */
[----:B------:R-:W-:Y:S01]  /*7a30*/  IMAD R56, R83, R80, R56 ;  /* 0x0000005053387224 */ /* 0x000fe200078e0238 */
[----:B------:R-:W-:Y:S01]  /*7a40*/  I2IP.S8.S32.SAT R193, R59, R54, RZ ;  /* 0x000000363bc17239 */ /* 0x000fe200000014ff */
[----:B------:R-:W-:Y:S01]  /*7a50*/  IMAD R63, R78, R63, RZ ;  /* 0x0000003f4e3f7224 */ /* 0x000fe200078e02ff */
[----:B------:R-:W-:Y:S01]  /*7a60*/  MOV R83, R104 ;  /* 0x0000006800537202 */ /* 0x000fe20000000f00 */
[----:B------:R-:W-:Y:S01]  /*7a70*/  IMAD R57, R82, R80, R57 ;  /* 0x0000005052397224 */ /* 0x000fe200078e0239 */
[----:B------:R-:W-:Y:S01]  /*7a80*/  SHF.R.S32.HI R82, RZ, 0x18, R102 ;  /* 0x00000018ff527819 */ /* 0x000fe20000011466 */
[C---:B------:R-:W-:Y:S01]  /*7a90*/  IMAD R60, R78.reuse, R64, RZ ;  /* 0x000000404e3c7224 */ /* 0x040fe200078e02ff */
[----:B------:R-:W-:Y:S01]  /*7aa0*/  I2IP.S8.S32.SAT R193, R53, R52, R193 ;  /* 0x0000003435c17239 */ /* 0x000fe200000014c1 */
[-C--:B------:R-:W-:Y:S01]  /*7ab0*/  IMAD R58, R81, R80.reuse, R58 ;  /* 0x00000050513a7224 */ /* 0x080fe200078e023a */
[----:B------:R-:W-:Y:S01]  /*7ac0*/  SHF.R.S32.HI R81, RZ, 0x18, R101 ;  /* 0x00000018ff517819 */ /* 0x000fe20000011465 */
[C---:B------:R-:W-:Y:S02]  /*7ad0*/  IMAD R61, R78.reuse, R65, RZ ;  /* 0x000000414e3d7224 */ /* 0x040fe400078e02ff */
[-C--:B------:R-:W-:Y:S02]  /*7ae0*/  IMAD R63, R99, R80.reuse, R63 ;  /* 0x00000050633f7224 */ /* 0x080fe400078e023f */
[----:B------:R-:W-:Y:S02]  /*7af0*/  IMAD R60, R83, R80, R60 ;  /* 0x00000050533c7224 */ /* 0x000fe400078e023c */
[----:B------:R-:W-:Y:S01]  /*7b00*/  IMAD R62, R78, R66, RZ ;  /* 0x000000424e3e7224 */ /* 0x000fe200078e02ff */
[----:B------:R-:W-:Y:S01]  /*7b10*/  I2IP.S8.S32.SAT R194, R63, R58, RZ ;  /* 0x0000003a3fc27239 */ /* 0x000fe200000014ff */
[----:B------:R-:W-:Y:S02]  /*7b20*/  IMAD R61, R82, R80, R61 ;  /* 0x00000050523d7224 */ /* 0x000fe400078e023d */
[----:B------:R-:W-:Y:S01]  /*7b30*/  IMAD R67, R78, R67, RZ ;  /* 0x000000434e437224 */ /* 0x000fe200078e02ff */
[----:B------:R-:W-:Y:S01]  /*7b40*/  I2IP.S8.S32.SAT R194, R57, R56, R194 ;  /* 0x0000003839c27239 */ /* 0x000fe200000014c2 */
[-C--:B------:R-:W-:Y:S02]  /*7b50*/  IMAD R62, R81, R80.reuse, R62 ;  /* 0x00000050513e7224 */ /* 0x080fe400078e023e */
[----:B------:R-:W-:Y:S05]  /*7b60*/  IMAD R67, R100, R80, R67 ;  /* 0x0000005064437224 */ /* 0x000fea00078e0243 */
[----:B------:R-:W-:Y:S04]  /*7b70*/  I2IP.S8.S32.SAT R189, R67, R62, RZ ;  /* 0x0000003e43bd7239 */ /* 0x000fe800000014ff */
[----:B------:R-:W-:Y:S02]  /*7b80*/  I2IP.S8.S32.SAT R195, R61, R60, R189 ;  /* 0x0000003c3dc37239 */ /* 0x000fe400000014bd */
[----:B------:R-:W-:Y:S03]  /*7b90*/  IADD3 R189, PT, PT, R76, 0x1, RZ ;  /* 0x000000014cbd7810 */ /* 0x000fe60007ffe0ff */
[----:B------:R1:W-:Y:S01]  /*7ba0*/  STS.128 [R177+0x2400], R192 ;  /* 0x002400c0b1007388 */ /* 0x0003e20000000c00 */
[----:B------:R-:W-:Y:S01]  /*7bb0*/  @!PT LDS RZ, [RZ] ;  /* 0x00000000fffff984 */ /* 0x000fe20000000800 */
[----:B------:R-:W-:Y:S01]  /*7bc0*/  @!PT LDS RZ, [RZ] ;  /* 0x00000000fffff984 */ /* 0x000fe20000000800 */
[----:B------:R-:W-:Y:S01]  /*7bd0*/  @!PT LDS RZ, [RZ] ;  /* 0x00000000fffff984 */ /* 0x000fe20000000800 */
[----:B------:R-:W-:Y:S01]  /*7be0*/  @!PT LDS RZ, [RZ] ;  /* 0x00000000fffff984 */ /* 0x000fe20000000800 */
[----:B------:R3:W-:Y:S07]  /*7bf0*/  MEMBAR.ALL.CTA ;  /* 0x0000000000007992 */ /* 0x0007ee0000008000 */
[----:B---3--:R-:W3:Y:S02]  /*7c00*/  FENCE.VIEW.ASYNC.S ;  /* 0x00000000000073c6 */ /* 0x008ee40000000000 */
[----:B---3--:R-:W-:Y:S06]  /*7c10*/  BAR.SYNC.DEFER_BLOCKING 0x1, 0x80 ;  /* 0x0042000000007b1d */ /* 0x008fec0000010000 */
[----:B------:R-:W-:Y:S05]  /*7c20*/  @P0 BRA `(.L_x_124) ;  /* 0x0000000000340947 */ /* 0x000fea0003800000 */
[----:B------:R-:W-:Y:S01]  /*7c30*/  UIADD3 UR12, UPT, UPT, UR43, 0x2400, URZ ;  /* 0x000024002b0c7890 */ /* 0x000fe2000fffe0ff */
[----:B------:R-:W-:Y:S01]  /*7c40*/  R2UR UR9, R165 ;  /* 0x00000000a50972ca */ /* 0x000fe200000e0000 */
[----:B------:R-:W-:Y:S01]  /*7c50*/  UIADD3 UR10, UP0, UPT, UR46, 0x680, URZ ;  /* 0x000006802e0a7890 */ /* 0x000fe2000ff1e0ff */
[----:B------:R-:W-:Y:S01]  /*7c60*/  R2UR UR8, R167 ;  /* 0x00000000a70872ca */ /* 0x000fe200000e0000 */
[----:B------:R-:W-:Y:S02]  /*7c70*/  UMOV UR7, UR36 ;  /* 0x0000002400077c82 */ /* 0x000fe40008000000 */
[----:B------:R-:W-:Y:S01]  /*7c80*/  IMAD.U32 R186, RZ, RZ, UR12 ;  /* 0x0000000cffba7e24 */ /* 0x000fe2000f8e00ff */
[----:B------:R-:W-:Y:S04]  /*7c90*/  UIADD3.X UR11, UPT, UPT, URZ, UR47, URZ, UP0, !UPT ;  /* 0x0000002fff0b7290 */ /* 0x000fe800087fe4ff */
[----:B------:R-:W-:Y:S03]  /*7ca0*/  R2UR UR4, R186 ;  /* 0x00000000ba0472ca */ /* 0x000fe600000e0000 */
[----:B------:R-:W-:Y:S02]  /*7cb0*/  USHF.L.U32 UR5, UR9, 0x6, URZ ;  /* 0x0000000609057899 */ /* 0x000fe400080006ff */
[----:B------:R-:W-:Y:S09]  /*7cc0*/  USHF.L.U32 UR6, UR8, 0x7, URZ ;  /* 0x0000000708067899 */ /* 0x000ff200080006ff */
[----:B------:R3:W-:Y:S01]  /*7cd0*/  UTMASTG.3D [UR4], [UR10] ;  /* 0x000000040a0073b5 */ /* 0x0007e20008010000 */
[----:B------:R0:W-:Y:S01]  /*7ce0*/  UTMACMDFLUSH ;  /* 0x00000000000079b7 */ /* 0x0001e20000000000 */
[----:B---3--:R-:W-:Y:S04]  /*7cf0*/  DEPBAR.LE SB0, 0x0 ;  /* 0x000080000000791a */ /* 0x008fe80000000000 */
.L_x_124:
[----:B------:R-:W-:Y:S05]  /*7d00*/  BSYNC.RECONVERGENT B0 ;  /* 0x0000000000007941 */ /* 0x000fea0003800200 */
.L_x_123:
[----:B------:R-:W-:Y:S01]  /*7d10*/  BAR.SYNC.DEFER_BLOCKING 0x1, 0x80 ;  /* 0x0042000000007b1d */ /* 0x000fe20000010000 */
[----:B------:R-:W-:Y:S01]  /*7d20*/  ISETP.NE.AND P2, PT, R187, RZ, PT ;  /* 0x000000ffbb00720c */ /* 0x000fe20003f45270 */
[----:B------:R-:W-:Y:S01]  /*7d30*/  IMAD.IADD R165, R75, 0x1, R164 ;  /* 0x000000014ba57824 */ /* 0x000fe200078e02a4 */
[----:B------:R-:W-:Y:S01]  /*7d40*/  ISETP.NE.AND P0, PT, R188, 0x2, PT ;  /* 0x00000002bc00780c */ /* 0x000fe20003f05270 */
[----:B------:R-:W-:Y:S01]  /*7d50*/  IMAD.IADD R167, R77, 0x1, R166 ;  /* 0x000000014da77824 */ /* 0x000fe200078e02a6 */
[----:B------:R-:W-:Y:S02]  /*7d60*/  ISETP.NE.AND P1, PT, R189, 0x4, PT ;  /* 0x00000004bd00780c */ /* 0x000fe40003f25270 */
[----:B------:R-:W-:Y:S02]  /*7d70*/  SEL R3, RZ, 0x1, P0 ;  /* 0x00000001ff037807 */ /* 0x000fe40000000000 */
[----:B------:R-:W-:Y:S02]  /*7d80*/  SEL R0, RZ, 0x1, P1 ;  /* 0x00000001ff007807 */ /* 0x000fe40000800000 */
[----:B------:R-:W-:Y:S02]  /*7d90*/  LOP3.LUT R184, R184, R3, RZ, 0x3c, !PT ;  /* 0x00000003b8b87212 */ /* 0x000fe400078e3cff */
[----:B------:R-:W-:Y:S02]  /*7da0*/  LOP3.LUT R185, R185, R0, RZ, 0x3c, !PT ;  /* 0x00000000b9b97212 */ /* 0x000fe400078e3cff */
[----:B------:R-:W-:Y:S02]  /*7db0*/  @P2 R2UR UR36, R182 ;  /* 0x00000000b62422ca */ /* 0x000fe400000e0000 */
[----:B------:R-:W-:Y:S02]  /*7dc0*/  SEL R188, R188, RZ, P0 ;  /* 0x000000ffbcbc7207 */ /* 0x000fe40000000000 */
[----:B------:R-:W-:Y:S01]  /*7dd0*/  SEL R76, R189, RZ, P1 ;  /* 0x000000ffbd4c7207 */ /* 0x000fe20000800000 */
[----:B------:R-:W-:Y:S10]  /*7de0*/  @P2 BRA `(.L_x_125) ;  /* 0xffffffdc00342947 */ /* 0x000ff4000383ffff */
[----:B------:R-:W-:Y:S05]  /*7df0*/  EXIT ;  /* 0x000000000000794d */ /* 0x000fea0003800000 */
.L_x_20:
[----:B--2---:R2:W1:Y:S02]  /*7e00*/  SYNCS.PHASECHK.TRANS64.TRYWAIT P0, [R3+URZ+0x2b0], R2 ;  /* 0x0002b002030075a7 */ /* 0x00446400080011ff */
[----:B-1----:R-:W-:Y:S05]  /*7e10*/  @!P0 NANOSLEEP.SYNCS 0x989680 ;  /* 0x009896800000895d */ /* 0x002fea0003900000 */
[----:B------:R-:W1:Y:S02]  /*7e20*/  @!P0 SYNCS.PHASECHK.TRANS64 P0, [R3+URZ+0x2b0], R2 ;  /* 0x0002b002030085a7 */ /* 0x000e6400080010ff */
[----:B-1----:R-:W-:Y:S05]  /*7e30*/  @!P0 BRA `(.L_x_20) ;  /* 0xfffffffc00f08947 */ /* 0x002fea000383ffff */
[----:B------:R-:W-:Y:S05]  /*7e40*/  BRA `(.L_x_126) ;  /* 0xffffff9800cc7947 */ /* 0x000fea000383ffff */
.L_x_23:
[----:B-1----:R-:W-:-:S07]  /*7e50*/  MOV R2, UR33 ;  /* 0x0000002100027c02 */ /* 0x002fce0008000f00 */
.L_x_127:
[----:B-1----:R1:W2:Y:S02]  /*7e60*/  SYNCS.PHASECHK.TRANS64.TRYWAIT P0, [R2+URZ+0x110], R5 ;  /* 0x00011005020075a7 */ /* 0x0022a400080011ff */
[----:B--2---:R-:W-:Y:S05]  /*7e70*/  @!P0 NANOSLEEP.SYNCS 0x989680 ;  /* 0x009896800000895d */ /* 0x004fea0003900000 */
[----:B------:R-:W2:Y:S02]  /*7e80*/  @!P0 SYNCS.PHASECHK.TRANS64 P0, [R2+URZ+0x110], R5 ;  /* 0x00011005020085a7 */ /* 0x000ea400080010ff */
[----:B--2---:R-:W-:Y:S05]  /*7e90*/  @!P0 BRA `(.L_x_127) ;  /* 0xfffffffc00f08947 */ /* 0x004fea000383ffff */
[----:B------:R-:W-:Y:S05]  /*7ea0*/  BRA `(.L_x_22) ;  /* 0xffffff9c001c7947 */ /* 0x000fea000383ffff */
.L_x_29:
[----:B-1----:R-:W-:-:S07]  /*7eb0*/  MOV R2, UR17 ;  /* 0x0000001100027c02 */ /* 0x002fce0008000f00 */
.L_x_128:
[----:B-1----:R1:W2:Y:S02]  /*7ec0*/  SYNCS.PHASECHK.TRANS64.TRYWAIT P0, [R2+URZ+0x110], R5 ;  /* 0x00011005020075a7 */ /* 0x0022a400080011ff */
[----:B--2---:R-:W-:Y:S05]  /*7ed0*/  @!P0 NANOSLEEP.SYNCS 0x989680 ;  /* 0x009896800000895d */ /* 0x004fea0003900000 */
[----:B------:R-:W2:Y:S02]  /*7ee0*/  @!P0 SYNCS.PHASECHK.TRANS64 P0, [R2+URZ+0x110], R5 ;  /* 0x00011005020085a7 */ /* 0x000ea400080010ff */
[----:B--2---:R-:W-:Y:S05]  /*7ef0*/  @!P0 BRA `(.L_x_128) ;  /* 0xfffffffc00f08947 */ /* 0x004fea000383ffff */
[----:B------:R-:W-:Y:S05]  /*7f00*/  BRA `(.L_x_28) ;  /* 0xffffff9c00c47947 */ /* 0x000fea000383ffff */
.L_x_33:
[----:B-1----:R1:W2:Y:S02]  /*7f10*/  SYNCS.PHASECHK.TRANS64.TRYWAIT P0, [R2+URZ+0x240], R3 ;  /* 0x00024003020075a7 */ /* 0x0022a400080011ff */
[----:B--2---:R-:W-:Y:S05]  /*7f20*/  @!P0 NANOSLEEP.SYNCS 0x989680 ;  /* 0x009896800000895d */ /* 0x004fea0003900000 */
[----:B------:R-:W2:Y:S02]  /*7f30*/  @!P0 SYNCS.PHASECHK.TRANS64 P0, [R2+URZ+0x240], R3 ;  /* 0x00024003020085a7 */ /* 0x000ea400080010ff */
[----:B--2---:R-:W-:Y:S05]  /*7f40*/  @!P0 BRA `(.L_x_33) ;  /* 0xfffffffc00f08947 */ /* 0x004fea000383ffff */
[----:B------:R-:W-:Y:S05]  /*7f50*/  BRA `(.L_x_129) ;  /* 0xffffffa000547947 */ /* 0x000fea000383ffff */
.L_x_37:
[----:B----4-:R-:W-:-:S07]  /*7f60*/  MOV R0, UR5 ;  /* 0x0000000500007c02 */ /* 0x010fce0008000f00 */
.L_x_130:
[----:B-1----:R1:W2:Y:S02]  /*7f70*/  SYNCS.PHASECHK.TRANS64.TRYWAIT P0, [R0+URZ], R3 ;  /* 0x00000003000075a7 */ /* 0x0022a400080011ff */
[----:B--2---:R-:W-:Y:S05]  /*7f80*/  @!P0 NANOSLEEP.SYNCS 0x989680 ;  /* 0x009896800000895d */ /* 0x004fea0003900000 */
[----:B------:R-:W2:Y:S02]  /*7f90*/  @!P0 SYNCS.PHASECHK.TRANS64 P0, [R0+URZ], R3 ;  /* 0x00000003000085a7 */ /* 0x000ea400080010ff */
[----:B--2---:R-:W-:Y:S05]  /*7fa0*/  @!P0 BRA `(.L_x_130) ;  /* 0xfffffffc00f08947 */ /* 0x004fea000383ffff */
[----:B------:R-:W-:Y:S05]  /*7fb0*/  BRA `(.L_x_131) ;  /* 0xffffffa400c47947 */ /* 0x000fea000383ffff */
.L_x_38:
[----:B----4-:R-:W-:-:S07]  /*7fc0*/  MOV R0, UR5 ;  /* 0x0000000500007c02 */ /* 0x010fce0008000f00 */
.L_x_132:
[----:B-1----:R1:W2:Y:S02]  /*7fd0*/  SYNCS.PHASECHK.TRANS64.TRYWAIT P0, [R0+URZ], R3 ;  /* 0x00000003000075a7 */ /* 0x0022a400080011ff */
[----:B--2---:R-:W-:Y:S05]  /*7fe0*/  @!P0 NANOSLEEP.SYNCS 0x989680 ;  /* 0x009896800000895d */ /* 0x004fea0003900000 */
[----:B------:R-:W2:Y:S02]  /*7ff0*/  @!P0 SYNCS.PHASECHK.TRANS64 P0, [R0+URZ], R3 ;  /* 0x00000003000085a7 */ /* 0x000ea400080010ff */
[----:B--2---:R-:W-:Y:S05]  /*8000*/  @!P0 BRA `(.L_x_132) ;  /* 0xfffffffc00f08947 */ /* 0x004fea000383ffff */
[----:B------:R-:W-:Y:S05]  /*8010*/  BRA `(.L_x_133) ;  /* 0xffffffa400d07947 */ /* 0x000fea000383ffff */
.L_x_39:
[----:B----4-:R-:W-:-:S07]  /*8020*/  MOV R0, UR5 ;  /* 0x0000000500007c02 */ /* 0x010fce0008000f00 */
.L_x_134:
[----:B-1----:R1:W2:Y:S02]  /*8030*/  SYNCS.PHASECHK.TRANS64.TRYWAIT P0, [R0+URZ], R3 ;  /* 0x00000003000075a7 */ /* 0x0022a400080011ff */
[----:B--2---:R-:W-:Y:S05]  /*8040*/  @!P0 NANOSLEEP.SYNCS 0x989680 ;  /* 0x009896800000895d */ /* 0x004fea0003900000 */
[----:B------:R-:W2:Y:S02]  /*8050*/  @!P0 SYNCS.PHASECHK.TRANS64 P0, [R0+URZ], R3 ;  /* 0x00000003000085a7 */ /* 0x000ea400080010ff */
[----:B--2---:R-:W-:Y:S05]  /*8060*/  @!P0 BRA `(.L_x_134) ;  /* 0xfffffffc00f08947 */ /* 0x004fea000383ffff */
[----:B------:R-:W-:Y:S05]  /*8070*/  BRA `(.L_x_135) ;  /* 0xffffffa400dc7947 */ /* 0x000fea000383ffff */
.L_x_40:
[----:B----4-:R-:W-:-:S07]  /*8080*/  MOV R0, UR5 ;  /* 0x0000000500007c02 */ /* 0x010fce0008000f00 */
.L_x_136:
[----:B-1----:R1:W2:Y:S02]  /*8090*/  SYNCS.PHASECHK.TRANS64.TRYWAIT P0, [R0+URZ], R3 ;  /* 0x00000003000075a7 */ /* 0x0022a400080011ff */
[----:B--2---:R-:W-:Y:S05]  /*80a0*/  @!P0 NANOSLEEP.SYNCS 0x989680 ;  /* 0x009896800000895d */ /* 0x004fea0003900000 */
[----:B------:R-:W2:Y:S02]  /*80b0*/  @!P0 SYNCS.PHASECHK.TRANS64 P0, [R0+URZ], R3 ;  /* 0x00000003000085a7 */ /* 0x000ea400080010ff */
[----:B--2---:R-:W-:Y:S05]  /*80c0*/  @!P0 BRA `(.L_x_136) ;  /* 0xfffffffc00f08947 */ /* 0x004fea000383ffff */
[----:B------:R-:W-:Y:S05]  /*80d0*/  BRA `(.L_x_137) ;  /* 0xffffffa400e87947 */ /* 0x000fea000383ffff */
.L_x_41:
[----:B----4-:R-:W-:-:S07]  /*80e0*/  MOV R0, UR5 ;  /* 0x0000000500007c02 */ /* 0x010fce0008000f00 */
.L_x_138:
[----:B-1----:R1:W2:Y:S02]  /*80f0*/  SYNCS.PHASECHK.TRANS64.TRYWAIT P0, [R0+URZ], R3 ;  /* 0x00000003000075a7 */ /* 0x0022a400080011ff */
[----:B--2---:R-:W-:Y:S05]  /*8100*/  @!P0 NANOSLEEP.SYNCS 0x989680 ;  /* 0x009896800000895d */ /* 0x004fea0003900000 */
[----:B------:R-:W2:Y:S02]  /*8110*/  @!P0 SYNCS.PHASECHK.TRANS64 P0, [R0+URZ], R3 ;  /* 0x00000003000085a7 */ /* 0x000ea400080010ff */
[----:B--2---:R-:W-:Y:S05]  /*8120*/  @!P0 BRA `(.L_x_138) ;  /* 0xfffffffc00f08947 */ /* 0x004fea000383ffff */
[----:B------:R-:W-:Y:S05]  /*8130*/  BRA `(.L_x_139) ;  /* 0xffffffa400f47947 */ /* 0x000fea000383ffff */
.L_x_42:
[----:B----4-:R-:W-:-:S07]  /*8140*/  MOV R0, UR5 ;  /* 0x0000000500007c02 */ /* 0x010fce0008000f00 */
.L_x_140:
[----:B-1----:R1:W2:Y:S02]  /*8150*/  SYNCS.PHASECHK.TRANS64.TRYWAIT P0, [R0+URZ], R3 ;  /* 0x00000003000075a7 */ /* 0x0022a400080011ff */
[----:B--2---:R-:W-:Y:S05]  /*8160*/  @!P0 NANOSLEEP.SYNCS 0x989680 ;  /* 0x009896800000895d */ /* 0x004fea0003900000 */
[----:B------:R-:W2:Y:S02]  /*8170*/  @!P0 SYNCS.PHASECHK.TRANS64 P0, [R0+URZ], R3 ;  /* 0x00000003000085a7 */ /* 0x000ea400080010ff */
[----:B--2---:R-:W-:Y:S05]  /*8180*/  @!P0 BRA `(.L_x_140) ;  /* 0xfffffffc00f08947 */ /* 0x004fea000383ffff */
[----:B------:R-:W-:Y:S05]  /*8190*/  BRA `(.L_x_141) ;  /* 0xffffffa800007947 */ /* 0x000fea000383ffff */
.L_x_43:
[----:B----4-:R-:W-:-:S07]  /*81a0*/  MOV R0, UR5 ;  /* 0x0000000500007c02 */ /* 0x010fce0008000f00 */
.L_x_142:
[----:B-1----:R1:W2:Y:S02]  /*81b0*/  SYNCS.PHASECHK.TRANS64.TRYWAIT P0, [R0+URZ], R3 ;  /* 0x00000003000075a7 */ /* 0x0022a400080011ff */
[----:B--2---:R-:W-:Y:S05]  /*81c0*/  @!P0 NANOSLEEP.SYNCS 0x989680 ;  /* 0x009896800000895d */ /* 0x004fea0003900000 */
[----:B------:R-:W2:Y:S02]  /*81d0*/  @!P0 SYNCS.PHASECHK.TRANS64 P0, [R0+URZ], R3 ;  /* 0x00000003000085a7 */ /* 0x000ea400080010ff */
[----:B--2---:R-:W-:Y:S05]  /*81e0*/  @!P0 BRA `(.L_x_142) ;  /* 0xfffffffc00f08947 */ /* 0x004fea000383ffff */
[----:B------:R-:W-:Y:S05]  /*81f0*/  BRA `(.L_x_143) ;  /* 0xffffffa8000c7947 */ /* 0x000fea000383ffff */
.L_x_44:
[----:B----4-:R-:W-:-:S07]  /*8200*/  MOV R0, UR5 ;  /* 0x0000000500007c02 */ /* 0x010fce0008000f00 */
.L_x_144:
[----:B-1----:R1:W2:Y:S02]  /*8210*/  SYNCS.PHASECHK.TRANS64.TRYWAIT P0, [R0+URZ], R3 ;  /* 0x00000003000075a7 */ /* 0x0022a400080011ff */
[----:B--2---:R-:W-:Y:S05]  /*8220*/  @!P0 NANOSLEEP.SYNCS 0x989680 ;  /* 0x009896800000895d */ /* 0x004fea0003900000 */
[----:B------:R-:W2:Y:S02]  /*8230*/  @!P0 SYNCS.PHASECHK.TRANS64 P0, [R0+URZ], R3 ;  /* 0x00000003000085a7 */ /* 0x000ea400080010ff */
[----:B--2---:R-:W-:Y:S05]  /*8240*/  @!P0 BRA `(.L_x_144) ;  /* 0xfffffffc00f08947 */ /* 0x004fea000383ffff */
[----:B------:R-:W-:Y:S05]  /*8250*/  BRA `(.L_x_145) ;  /* 0xffffffa800187947 */ /* 0x000fea000383ffff */
.L_x_45:
[----:B----4-:R-:W-:-:S07]  /*8260*/  MOV R0, UR5 ;  /* 0x0000000500007c02 */ /* 0x010fce0008000f00 */
.L_x_146:
[----:B-1----:R1:W2:Y:S02]  /*8270*/  SYNCS.PHASECHK.TRANS64.TRYWAIT P0, [R0+URZ], R3 ;  /* 0x00000003000075a7 */ /* 0x0022a400080011ff */
[----:B--2---:R-:W-:Y:S05]  /*8280*/  @!P0 NANOSLEEP.SYNCS 0x989680 ;  /* 0x009896800000895d */ /* 0x004fea0003900000 */
[----:B------:R-:W2:Y:S02]  /*8290*/  @!P0 SYNCS.PHASECHK.TRANS64 P0, [R0+URZ], R3 ;  /* 0x00000003000085a7 */ /* 0x000ea400080010ff */
[----:B--2---:R-:W-:Y:S05]  /*82a0*/  @!P0 BRA `(.L_x_146) ;  /* 0xfffffffc00f08947 */ /* 0x004fea000383ffff */
[----:B------:R-:W-:Y:S05]  /*82b0*/  BRA `(.L_x_147) ;  /* 0xffffffa800247947 */ /* 0x000fea000383ffff */
.L_x_46:
[----:B----4-:R-:W-:-:S07]  /*82c0*/  MOV R0, UR5 ;  /* 0x0000000500007c02 */ /* 0x010fce0008000f00 */
.L_x_148:
[----:B-1----:R1:W2:Y:S02]  /*82d0*/  SYNCS.PHASECHK.TRANS64.TRYWAIT P0, [R0+URZ], R3 ;  /* 0x00000003000075a7 */ /* 0x0022a400080011ff */
[----:B--2---:R-:W-:Y:S05]  /*82e0*/  @!P0 NANOSLEEP.SYNCS 0x989680 ;  /* 0x009896800000895d */ /* 0x004fea0003900000 */
[----:B------:R-:W2:Y:S02]  /*82f0*/  @!P0 SYNCS.PHASECHK.TRANS64 P0, [R0+URZ], R3 ;  /* 0x00000003000085a7 */ /* 0x000ea400080010ff */
[----:B--2---:R-:W-:Y:S05]  /*8300*/  @!P0 BRA `(.L_x_148) ;  /* 0xfffffffc00f08947 */ /* 0x004fea000383ffff */
[----:B------:R-:W-:Y:S05]  /*8310*/  BRA `(.L_x_149) ;  /* 0xffffffa800307947 */ /* 0x000fea000383ffff */
.L_x_47:
[----:B----4-:R-:W-:-:S07]  /*8320*/  MOV R0, UR5 ;  /* 0x0000000500007c02 */ /* 0x010fce0008000f00 */
.L_x_150:
[----:B-1----:R1:W2:Y:S02]  /*8330*/  SYNCS.PHASECHK.TRANS64.TRYWAIT P0, [R0+URZ], R3 ;  /* 0x00000003000075a7 */ /* 0x0022a400080011ff */
[----:B--2---:R-:W-:Y:S05]  /*8340*/  @!P0 NANOSLEEP.SYNCS 0x989680 ;  /* 0x009896800000895d */ /* 0x004fea0003900000 */
[----:B------:R-:W2:Y:S02]  /*8350*/  @!P0 SYNCS.PHASECHK.TRANS64 P0, [R0+URZ], R3 ;  /* 0x00000003000085a7 */ /* 0x000ea400080010ff */
[----:B--2---:R-:W-:Y:S05]  /*8360*/  @!P0 BRA `(.L_x_150) ;  /* 0xfffffffc00f08947 */ /* 0x004fea000383ffff */
[----:B------:R-:W-:Y:S05]  /*8370*/  BRA `(.L_x_151) ;  /* 0xffffffa8003c7947 */ /* 0x000fea000383ffff */
.L_x_48:
[----:B----4-:R-:W-:-:S07]  /*8380*/  MOV R0, UR5 ;  /* 0x0000000500007c02 */ /* 0x010fce0008000f00 */
.L_x_152:
[----:B-1----:R1:W2:Y:S02]  /*8390*/  SYNCS.PHASECHK.TRANS64.TRYWAIT P0, [R0+URZ], R3 ;  /* 0x00000003000075a7 */ /* 0x0022a400080011ff */
[----:B--2---:R-:W-:Y:S05]  /*83a0*/  @!P0 NANOSLEEP.SYNCS 0x989680 ;  /* 0x009896800000895d */ /* 0x004fea0003900000 */
[----:B------:R-:W2:Y:S02]  /*83b0*/  @!P0 SYNCS.PHASECHK.TRANS64 P0, [R0+URZ], R3 ;  /* 0x00000003000085a7 */ /* 0x000ea400080010ff */
[----:B--2---:R-:W-:Y:S05]  /*83c0*/  @!P0 BRA `(.L_x_152) ;  /* 0xfffffffc00f08947 */ /* 0x004fea000383ffff */
[----:B------:R-:W-:Y:S05]  /*83d0*/  BRA `(.L_x_153) ;  /* 0xffffffa800487947 */ /* 0x000fea000383ffff */
.L_x_49:
[----:B----4-:R-:W-:-:S07]  /*83e0*/  MOV R0, UR5 ;  /* 0x0000000500007c02 */ /* 0x010fce0008000f00 */
.L_x_154:
[----:B-1----:R1:W2:Y:S02]  /*83f0*/  SYNCS.PHASECHK.TRANS64.TRYWAIT P0, [R0+URZ], R3 ;  /* 0x00000003000075a7 */ /* 0x0022a400080011ff */
[----:B--2---:R-:W-:Y:S05]  /*8400*/  @!P0 NANOSLEEP.SYNCS 0x989680 ;  /* 0x009896800000895d */ /* 0x004fea0003900000 */
[----:B------:R-:W2:Y:S02]  /*8410*/  @!P0 SYNCS.PHASECHK.TRANS64 P0, [R0+URZ], R3 ;  /* 0x00000003000085a7 */ /* 0x000ea400080010ff */
[----:B--2---:R-:W-:Y:S05]  /*8420*/  @!P0 BRA `(.L_x_154) ;  /* 0xfffffffc00f08947 */ /* 0x004fea000383ffff */
[----:B------:R-:W-:Y:S05]  /*8430*/  BRA `(.L_x_155) ;  /* 0xffffffa800547947 */ /* 0x000fea000383ffff */
.L_x_50:
[----:B----4-:R-:W-:-:S07]  /*8440*/  MOV R0, UR5 ;  /* 0x0000000500007c02 */ /* 0x010fce0008000f00 */
.L_x_156:
[----:B-1----:R1:W2:Y:S02]  /*8450*/  SYNCS.PHASECHK.TRANS64.TRYWAIT P0, [R0+URZ], R3 ;  /* 0x00000003000075a7 */ /* 0x0022a400080011ff */
[----:B--2---:R-:W-:Y:S05]  /*8460*/  @!P0 NANOSLEEP.SYNCS 0x989680 ;  /* 0x009896800000895d */ /* 0x004fea0003900000 */
[----:B------:R-:W2:Y:S02]  /*8470*/  @!P0 SYNCS.PHASECHK.TRANS64 P0, [R0+URZ], R3 ;  /* 0x00000003000085a7 */ /* 0x000ea400080010ff */
[----:B--2---:R-:W-:Y:S05]  /*8480*/  @!P0 BRA `(.L_x_156) ;  /* 0xfffffffc00f08947 */ /* 0x004fea000383ffff */
[----:B------:R-:W-:Y:S05]  /*8490*/  BRA `(.L_x_157) ;  /* 0xffffffa800607947 */ /* 0x000fea000383ffff */
.L_x_51:
[----:B----4-:R-:W-:-:S07]  /*84a0*/  MOV R0, UR5 ;  /* 0x0000000500007c02 */ /* 0x010fce0008000f00 */
.L_x_158:
[----:B-1----:R1:W2:Y:S02]  /*84b0*/  SYNCS.PHASECHK.TRANS64.TRYWAIT P0, [R0+URZ], R3 ;  /* 0x00000003000075a7 */ /* 0x0022a400080011ff */
[----:B--2---:R-:W-:Y:S05]  /*84c0*/  @!P0 NANOSLEEP.SYNCS 0x989680 ;  /* 0x009896800000895d */ /* 0x004fea0003900000 */
[----:B------:R-:W2:Y:S02]  /*84d0*/  @!P0 SYNCS.PHASECHK.TRANS64 P0, [R0+URZ], R3 ;  /* 0x00000003000085a7 */ /* 0x000ea400080010ff */
[----:B--2---:R-:W-:Y:S05]  /*84e0*/  @!P0 BRA `(.L_x_158) ;  /* 0xfffffffc00f08947 */ /* 0x004fea000383ffff */
[----:B------:R-:W-:Y:S05]  /*84f0*/  BRA `(.L_x_159) ;  /* 0xffffffa8006c7947 */ /* 0x000fea000383ffff */
.L_x_52:
[----:B----4-:R-:W-:-:S07]  /*8500*/  MOV R0, UR5 ;  /* 0x0000000500007c02 */ /* 0x010fce0008000f00 */
.L_x_160:
[----:B-1----:R1:W2:Y:S02]  /*8510*/  SYNCS.PHASECHK.TRANS64.TRYWAIT P0, [R0+URZ], R3 ;  /* 0x00000003000075a7 */ /* 0x0022a400080011ff */
[----:B--2---:R-:W-:Y:S05]  /*8520*/  @!P0 NANOSLEEP.SYNCS 0x989680 ;  /* 0x009896800000895d */ /* 0x004fea0003900000 */
[----:B------:R-:W2:Y:S02]  /*8530*/  @!P0 SYNCS.PHASECHK.TRANS64 P0, [R0+URZ], R3 ;  /* 0x00000003000085a7 */ /* 0x000ea400080010ff */
[----:B--2---:R-:W-:Y:S05]  /*8540*/  @!P0 BRA `(.L_x_160) ;  /* 0xfffffffc00f08947 */ /* 0x004fea000383ffff */
[----:B------:R-:W-:Y:S05]  /*8550*/  BRA `(.L_x_161) ;  /* 0xffffffa800787947 */ /* 0x000fea000383ffff */
.L_x_53:
[----:B----4-:R-:W-:-:S07]  /*8560*/  MOV R0, UR5 ;  /* 0x0000000500007c02 */ /* 0x010fce0008000f00 */
.L_x_162:
[----:B-1----:R1:W2:Y:S02]  /*8570*/  SYNCS.PHASECHK.TRANS64.TRYWAIT P0, [R0+URZ], R3 ;  /* 0x00000003000075a7 */ /* 0x0022a400080011ff */
[----:B--2---:R-:W-:Y:S05]  /*8580*/  @!P0 NANOSLEEP.SYNCS 0x989680 ;  /* 0x009896800000895d */ /* 0x004fea0003900000 */
[----:B------:R-:W2:Y:S02]  /*8590*/  @!P0 SYNCS.PHASECHK.TRANS64 P0, [R0+URZ], R3 ;  /* 0x00000003000085a7 */ /* 0x000ea400080010ff */
[----:B--2---:R-:W-:Y:S05]  /*85a0*/  @!P0 BRA `(.L_x_162) ;  /* 0xfffffffc00f08947 */ /* 0x004fea000383ffff */
[----:B------:R-:W-:Y:S05]  /*85b0*/  BRA `(.L_x_163) ;  /* 0xffffffa800847947 */ /* 0x000fea000383ffff */
.L_x_54:
[----:B----4-:R-:W-:-:S07]  /*85c0*/  MOV R0, UR5 ;  /* 0x0000000500007c02 */ /* 0x010fce0008000f00 */
.L_x_164:
[----:B-1----:R1:W2:Y:S02]  /*85d0*/  SYNCS.PHASECHK.TRANS64.TRYWAIT P0, [R0+URZ], R3 ;  /* 0x00000003000075a7 */ /* 0x0022a400080011ff */
[----:B--2---:R-:W-:Y:S05]  /*85e0*/  @!P0 NANOSLEEP.SYNCS 0x989680 ;  /* 0x009896800000895d */ /* 0x004fea0003900000 */
[----:B------:R-:W2:Y:S02]  /*85f0*/  @!P0 SYNCS.PHASECHK.TRANS64 P0, [R0+URZ], R3 ;  /* 0x00000003000085a7 */ /* 0x000ea400080010ff */
[----:B--2---:R-:W-:Y:S05]  /*8600*/  @!P0 BRA `(.L_x_164) ;  /* 0xfffffffc00f08947 */ /* 0x004fea000383ffff */
[----:B------:R-:W-:Y:S05]  /*8610*/  BRA `(.L_x_165) ;  /* 0xffffffa800907947 */ /* 0x000fea000383ffff */
.L_x_55:
[----:B----4-:R-:W-:-:S07]  /*8620*/  MOV R0, UR5 ;  /* 0x0000000500007c02 */ /* 0x010fce0008000f00 */
.L_x_166:
[----:B-1----:R1:W2:Y:S02]  /*8630*/  SYNCS.PHASECHK.TRANS64.TRYWAIT P0, [R0+URZ], R3 ;  /* 0x00000003000075a7 */ /* 0x0022a400080011ff */
[----:B--2---:R-:W-:Y:S05]  /*8640*/  @!P0 NANOSLEEP.SYNCS 0x989680 ;  /* 0x009896800000895d */ /* 0x004fea0003900000 */
[----:B------:R-:W2:Y:S02]  /*8650*/  @!P0 SYNCS.PHASECHK.TRANS64 P0, [R0+URZ], R3 ;  /* 0x00000003000085a7 */ /* 0x000ea400080010ff */
[----:B--2---:R-:W-:Y:S05]  /*8660*/  @!P0 BRA `(.L_x_166) ;  /* 0xfffffffc00f08947 */ /* 0x004fea000383ffff */
[----:B------:R-:W-:Y:S05]  /*8670*/  BRA `(.L_x_167) ;  /* 0xffffffa8009c7947 */ /* 0x000fea000383ffff */
.L_x_56:
[----:B----4-:R-:W-:-:S07]  /*8680*/  MOV R0, UR5 ;  /* 0x0000000500007c02 */ /* 0x010fce0008000f00 */
.L_x_168:
[----:B-1----:R1:W2:Y:S02]  /*8690*/  SYNCS.PHASECHK.TRANS64.TRYWAIT P0, [R0+URZ], R3 ;  /* 0x00000003000075a7 */ /* 0x0022a400080011ff */
[----:B--2---:R-:W-:Y:S05]  /*86a0*/  @!P0 NANOSLEEP.SYNCS 0x989680 ;  /* 0x009896800000895d */ /* 0x004fea0003900000 */
[----:B------:R-:W2:Y:S02]  /*86b0*/  @!P0 SYNCS.PHASECHK.TRANS64 P0, [R0+URZ], R3 ;  /* 0x00000003000085a7 */ /* 0x000ea400080010ff */
[----:B--2---:R-:W-:Y:S05]  /*86c0*/  @!P0 BRA `(.L_x_168) ;  /* 0xfffffffc00f08947 */ /* 0x004fea000383ffff */
[----:B------:R-:W-:Y:S05]  /*86d0*/  BRA `(.L_x_169) ;  /* 0xffffffa800a87947 */ /* 0x000fea000383ffff */
.L_x_57:
[----:B----4-:R-:W-:-:S07]  /*86e0*/  MOV R0, UR5 ;  /* 0x0000000500007c02 */ /* 0x010fce0008000f00 */
.L_x_170:
[----:B-1----:R1:W2:Y:S02]  /*86f0*/  SYNCS.PHASECHK.TRANS64.TRYWAIT P0, [R0+URZ], R3 ;  /* 0x00000003000075a7 */ /* 0x0022a400080011ff */
[----:B--2---:R-:W-:Y:S05]  /*8700*/  @!P0 NANOSLEEP.SYNCS 0x989680 ;  /* 0x009896800000895d */ /* 0x004fea0003900000 */
[----:B------:R-:W2:Y:S02]  /*8710*/  @!P0 SYNCS.PHASECHK.TRANS64 P0, [R0+URZ], R3 ;  /* 0x00000003000085a7 */ /* 0x000ea400080010ff */
[----:B--2---:R-:W-:Y:S05]  /*8720*/  @!P0 BRA `(.L_x_170) ;  /* 0xfffffffc00f08947 */ /* 0x004fea000383ffff */
[----:B------:R-:W-:Y:S05]  /*8730*/  BRA `(.L_x_171) ;  /* 0xffffffa800b47947 */ /* 0x000fea000383ffff */
.L_x_58:
[----:B----4-:R-:W-:-:S07]  /*8740*/  MOV R0, UR5 ;  /* 0x0000000500007c02 */ /* 0x010fce0008000f00 */
.L_x_172:
[----:B-1----:R1:W2:Y:S02]  /*8750*/  SYNCS.PHASECHK.TRANS64.TRYWAIT P0, [R0+URZ], R3 ;  /* 0x00000003000075a7 */ /* 0x0022a400080011ff */
[----:B--2---:R-:W-:Y:S05]  /*8760*/  @!P0 NANOSLEEP.SYNCS 0x989680 ;  /* 0x009896800000895d */ /* 0x004fea0003900000 */
[----:B------:R-:W2:Y:S02]  /*8770*/  @!P0 SYNCS.PHASECHK.TRANS64 P0, [R0+URZ], R3 ;  /* 0x00000003000085a7 */ /* 0x000ea400080010ff */
[----:B--2---:R-:W-:Y:S05]  /*8780*/  @!P0 BRA `(.L_x_172) ;  /* 0xfffffffc00f08947 */ /* 0x004fea000383ffff */
[----:B------:R-:W-:Y:S05]  /*8790*/  BRA `(.L_x_173) ;  /* 0xffffffa800c07947 */ /* 0x000fea000383ffff */
.L_x_59:
[----:B----4-:R-:W-:-:S07]  /*87a0*/  MOV R0, UR5 ;  /* 0x0000000500007c02 */ /* 0x010fce0008000f00 */
.L_x_174:
[----:B-1----:R1:W2:Y:S02]  /*87b0*/  SYNCS.PHASECHK.TRANS64.TRYWAIT P0, [R0+URZ], R3 ;  /* 0x00000003000075a7 */ /* 0x0022a400080011ff */
[----:B--2---:R-:W-:Y:S05]  /*87c0*/  @!P0 NANOSLEEP.SYNCS 0x989680 ;  /* 0x009896800000895d */ /* 0x004fea0003900000 */
[----:B------:R-:W2:Y:S02]  /*87d0*/  @!P0 SYNCS.PHASECHK.TRANS64 P0, [R0+URZ], R3 ;  /* 0x00000003000085a7 */ /* 0x000ea400080010ff */
[----:B--2---:R-:W-:Y:S05]  /*87e0*/  @!P0 BRA `(.L_x_174) ;  /* 0xfffffffc00f08947 */ /* 0x004fea000383ffff */
[----:B------:R-:W-:Y:S05]  /*87f0*/  BRA `(.L_x_175) ;  /* 0xffffffa800cc7947 */ /* 0x000fea000383ffff */
.L_x_60:
[----:B----4-:R-:W-:-:S07]  /*8800*/  MOV R0, UR5 ;  /* 0x0000000500007c02 */ /* 0x010fce0008000f00 */
.L_x_176:
[----:B-1----:R1:W2:Y:S02]  /*8810*/  SYNCS.PHASECHK.TRANS64.TRYWAIT P0, [R0+URZ], R3 ;  /* 0x00000003000075a7 */ /* 0x0022a400080011ff */
[----:B--2---:R-:W-:Y:S05]  /*8820*/  @!P0 NANOSLEEP.SYNCS 0x989680 ;  /* 0x009896800000895d */ /* 0x004fea0003900000 */
[----:B------:R-:W2:Y:S02]  /*8830*/  @!P0 SYNCS.PHASECHK.TRANS64 P0, [R0+URZ], R3 ;  /* 0x00000003000085a7 */ /* 0x000ea400080010ff */
[----:B--2---:R-:W-:Y:S05]  /*8840*/  @!P0 BRA `(.L_x_176) ;  /* 0xfffffffc00f08947 */ /* 0x004fea000383ffff */
[----:B------:R-:W-:Y:S05]  /*8850*/  BRA `(.L_x_177) ;  /* 0xffffffa800d87947 */ /* 0x000fea000383ffff */
.L_x_61:
[----:B----4-:R-:W-:-:S07]  /*8860*/  MOV R0, UR5 ;  /* 0x0000000500007c02 */ /* 0x010fce0008000f00 */
.L_x_178:
[----:B-1----:R1:W2:Y:S02]  /*8870*/  SYNCS.PHASECHK.TRANS64.TRYWAIT P0, [R0+URZ], R3 ;  /* 0x00000003000075a7 */ /* 0x0022a400080011ff */
[----:B--2---:R-:W-:Y:S05]  /*8880*/  @!P0 NANOSLEEP.SYNCS 0x989680 ;  /* 0x009896800000895d */ /* 0x004fea0003900000 */
[----:B------:R-:W2:Y:S02]  /*8890*/  @!P0 SYNCS.PHASECHK.TRANS64 P0, [R0+URZ], R3 ;  /* 0x00000003000085a7 */ /* 0x000ea400080010ff */
[----:B--2---:R-:W-:Y:S05]  /*88a0*/  @!P0 BRA `(.L_x_178) ;  /* 0xfffffffc00f08947 */ /* 0x004fea000383ffff */
[----:B------:R-:W-:Y:S05]  /*88b0*/  BRA `(.L_x_179) ;  /* 0xffffffa800e47947 */ /* 0x000fea000383ffff */
.L_x_62:
[----:B----4-:R-:W-:-:S07]  /*88c0*/  MOV R0, UR5 ;  /* 0x0000000500007c02 */ /* 0x010fce0008000f00 */
.L_x_180:
[----:B-1----:R1:W2:Y:S02]  /*88d0*/  SYNCS.PHASECHK.TRANS64.TRYWAIT P0, [R0+URZ], R3 ;  /* 0x00000003000075a7 */ /* 0x0022a400080011ff */
[----:B--2---:R-:W-:Y:S05]  /*88e0*/  @!P0 NANOSLEEP.SYNCS 0x989680 ;  /* 0x009896800000895d */ /* 0x004fea0003900000 */
[----:B------:R-:W2:Y:S02]  /*88f0*/  @!P0 SYNCS.PHASECHK.TRANS64 P0, [R0+URZ], R3 ;  /* 0x00000003000085a7 */ /* 0x000ea400080010ff */
[----:B--2---:R-:W-:Y:S05]  /*8900*/  @!P0 BRA `(.L_x_180) ;  /* 0xfffffffc00f08947 */ /* 0x004fea000383ffff */
[----:B------:R-:W-:Y:S05]  /*8910*/  BRA `(.L_x_181) ;  /* 0xffffffa800f07947 */ /* 0x000fea000383ffff */
.L_x_63:
[----:B----4-:R-:W-:-:S07]  /*8920*/  MOV R0, UR5 ;  /* 0x0000000500007c02 */ /* 0x010fce0008000f00 */
.L_x_182:
[----:B-1----:R1:W2:Y:S02]  /*8930*/  SYNCS.PHASECHK.TRANS64.TRYWAIT P0, [R0+URZ], R3 ;  /* 0x00000003000075a7 */ /* 0x0022a400080011ff */
[----:B--2---:R-:W-:Y:S05]  /*8940*/  @!P0 NANOSLEEP.SYNCS 0x989680 ;  /* 0x009896800000895d */ /* 0x004fea0003900000 */
[----:B------:R-:W2:Y:S02]  /*8950*/  @!P0 SYNCS.PHASECHK.TRANS64 P0, [R0+URZ], R3 ;  /* 0x00000003000085a7 */ /* 0x000ea400080010ff */
[----:B--2---:R-:W-:Y:S05]  /*8960*/  @!P0 BRA `(.L_x_182) ;  /* 0xfffffffc00f08947 */ /* 0x004fea000383ffff */
[----:B------:R-:W-:Y:S05]  /*8970*/  BRA `(.L_x_183) ;  /* 0xffffffa800fc7947 */ /* 0x000fea000383ffff */
.L_x_64:
[----:B----4-:R-:W-:-:S07]  /*8980*/  MOV R0, UR5 ;  /* 0x0000000500007c02 */ /* 0x010fce0008000f00 */
.L_x_184:
[----:B-1----:R1:W2:Y:S02]  /*8990*/  SYNCS.PHASECHK.TRANS64.TRYWAIT P0, [R0+URZ], R3 ;  /* 0x00000003000075a7 */ /* 0x0022a400080011ff */
[----:B--2---:R-:W-:Y:S05]  /*89a0*/  @!P0 NANOSLEEP.SYNCS 0x989680 ;  /* 0x009896800000895d */ /* 0x004fea0003900000 */
[----:B------:R-:W2:Y:S02]  /*89b0*/  @!P0 SYNCS.PHASECHK.TRANS64 P0, [R0+URZ], R3 ;  /* 0x00000003000085a7 */ /* 0x000ea400080010ff */
[----:B--2---:R-:W-:Y:S05]  /*89c0*/  @!P0 BRA `(.L_x_184) ;  /* 0xfffffffc00f08947 */ /* 0x004fea000383ffff */
[----:B------:R-:W-:Y:S05]  /*89d0*/  BRA `(.L_x_185) ;  /* 0xffffffac00087947 */ /* 0x000fea000383ffff */
.L_x_65:
[----:B----4-:R-:W-:-:S07]  /*89e0*/  MOV R0, UR5 ;  /* 0x0000000500007c02 */ /* 0x010fce0008000f00 */
.L_x_186:
[----:B-1----:R1:W2:Y:S02]  /*89f0*/  SYNCS.PHASECHK.TRANS64.TRYWAIT P0, [R0+URZ], R3 ;  /* 0x00000003000075a7 */ /* 0x0022a400080011ff */
[----:B--2---:R-:W-:Y:S05]  /*8a00*/  @!P0 NANOSLEEP.SYNCS 0x989680 ;  /* 0x009896800000895d */ /* 0x004fea0003900000 */
[----:B------:R-:W2:Y:S02]  /*8a10*/  @!P0 SYNCS.PHASECHK.TRANS64 P0, [R0+URZ], R3 ;  /* 0x00000003000085a7 */ /* 0x000ea400080010ff */
[----:B--2---:R-:W-:Y:S05]  /*8a20*/  @!P0 BRA `(.L_x_186) ;  /* 0xfffffffc00f08947 */ /* 0x004fea000383ffff */
[----:B------:R-:W-:Y:S05]  /*8a30*/  BRA `(.L_x_187) ;  /* 0xffffffac00147947 */ /* 0x000fea000383ffff */
.L_x_66:
[----:B----4-:R-:W-:-:S07]  /*8a40*/  MOV R0, UR5 ;  /* 0x0000000500007c02 */ /* 0x010fce0008000f00 */
.L_x_188:
[----:B-1----:R1:W2:Y:S02]  /*8a50*/  SYNCS.PHASECHK.TRANS64.TRYWAIT P0, [R0+URZ], R3 ;  /* 0x00000003000075a7 */ /* 0x0022a400080011ff */
[----:B--2---:R-:W-:Y:S05]  /*8a60*/  @!P0 NANOSLEEP.SYNCS 0x989680 ;  /* 0x009896800000895d */ /* 0x004fea0003900000 */
[----:B------:R-:W2:Y:S02]  /*8a70*/  @!P0 SYNCS.PHASECHK.TRANS64 P0, [R0+URZ], R3 ;  /* 0x00000003000085a7 */ /* 0x000ea400080010ff */
[----:B--2---:R-:W-:Y:S05]  /*8a80*/  @!P0 BRA `(.L_x_188) ;  /* 0xfffffffc00f08947 */ /* 0x004fea000383ffff */
[----:B------:R-:W-:Y:S05]  /*8a90*/  BRA `(.L_x_189) ;  /* 0xffffffac00207947 */ /* 0x000fea000383ffff */
.L_x_67:
[----:B----4-:R-:W-:-:S07]  /*8aa0*/  MOV R0, UR5 ;  /* 0x0000000500007c02 */ /* 0x010fce0008000f00 */
.L_x_190:
[----:B-1----:R1:W2:Y:S02]  /*8ab0*/  SYNCS.PHASECHK.TRANS64.TRYWAIT P0, [R0+URZ], R3 ;  /* 0x00000003000075a7 */ /* 0x0022a400080011ff */
[----:B--2---:R-:W-:Y:S05]  /*8ac0*/  @!P0 NANOSLEEP.SYNCS 0x989680 ;  /* 0x009896800000895d */ /* 0x004fea0003900000 */
[----:B------:R-:W2:Y:S02]  /*8ad0*/  @!P0 SYNCS.PHASECHK.TRANS64 P0, [R0+URZ], R3 ;  /* 0x00000003000085a7 */ /* 0x000ea400080010ff */
[----:B--2---:R-:W-:Y:S05]  /*8ae0*/  @!P0 BRA `(.L_x_190) ;  /* 0xfffffffc00f08947 */ /* 0x004fea000383ffff */
[----:B------:R-:W-:Y:S05]  /*8af0*/  BRA `(.L_x_191) ;  /* 0xffffffac002c7947 */ /* 0x000fea000383ffff */
.L_x_68:
[----:B----4-:R-:W-:-:S07]  /*8b00*/  MOV R0, UR5 ;  /* 0x0000000500007c02 */ /* 0x010fce0008000f00 */
.L_x_192:
[----:B-1----:R1:W2:Y:S02]  /*8b10*/  SYNCS.PHASECHK.TRANS64.TRYWAIT P0, [R0+URZ], R3 ;  /* 0x00000003000075a7 */ /* 0x0022a400080011ff */
[----:B--2---:R-:W-:Y:S05]  /*8b20*/  @!P0 NANOSLEEP.SYNCS 0x989680 ;  /* 0x009896800000895d */ /* 0x004fea0003900000 */
[----:B------:R-:W2:Y:S02]  /*8b30*/  @!P0 SYNCS.PHASECHK.TRANS64 P0, [R0+URZ], R3 ;  /* 0x00000003000085a7 */ /* 0x000ea400080010ff */
[----:B--2---:R-:W-:Y:S05]  /*8b40*/  @!P0 BRA `(.L_x_192) ;  /* 0xfffffffc00f08947 */ /* 0x004fea000383ffff */
[----:B------:R-:W-:Y:S05]  /*8b50*/  BRA `(.L_x_193) ;  /* 0xffffffac00387947 */ /* 0x000fea000383ffff */
.L_x_69:
[----:B----4-:R-:W-:-:S07]  /*8b60*/  MOV R0, UR5 ;  /* 0x0000000500007c02 */ /* 0x010fce0008000f00 */
.L_x_194:
[----:B-1----:R1:W2:Y:S02]  /*8b70*/  SYNCS.PHASECHK.TRANS64.TRYWAIT P0, [R0+URZ], R3 ;  /* 0x00000003000075a7 */ /* 0x0022a400080011ff */
[----:B--2---:R-:W-:Y:S05]  /*8b80*/  @!P0 NANOSLEEP.SYNCS 0x989680 ;  /* 0x009896800000895d */ /* 0x004fea0003900000 */
[----:B------:R-:W2:Y:S02]  /*8b90*/  @!P0 SYNCS.PHASECHK.TRANS64 P0, [R0+URZ], R3 ;  /* 0x00000003000085a7 */ /* 0x000ea400080010ff */
[----:B--2---:R-:W-:Y:S05]  /*8ba0*/  @!P0 BRA `(.L_x_194) ;  /* 0xfffffffc00f08947 */ /* 0x004fea000383ffff */
[----:B------:R-:W-:Y:S05]  /*8bb0*/  BRA `(.L_x_195) ;  /* 0xffffffac00447947 */ /* 0x000fea000383ffff */
.L_x_72:
[----:B-1----:R1:W2:Y:S02]  /*8bc0*/  SYNCS.PHASECHK.TRANS64.TRYWAIT P0, [R0+URZ+0x2a0], R5 ;  /* 0x0002a005000075a7 */ /* 0x0022a400080011ff */
[----:B--2---:R-:W-:Y:S05]  /*8bd0*/  @!P0 NANOSLEEP.SYNCS 0x989680 ;  /* 0x009896800000895d */ /* 0x004fea0003900000 */
[----:B------:R-:W2:Y:S02]  /*8be0*/  @!P0 SYNCS.PHASECHK.TRANS64 P0, [R0+URZ+0x2a0], R5 ;  /* 0x0002a005000085a7 */ /* 0x000ea400080010ff */
[----:B--2---:R-:W-:Y:S05]  /*8bf0*/  @!P0 BRA `(.L_x_72) ;  /* 0xfffffffc00f08947 */ /* 0x004fea000383ffff */
[----:B------:R-:W-:Y:S05]  /*8c00*/  BRA `(.L_x_196) ;  /* 0xffffffac00a07947 */ /* 0x000fea000383ffff */
.L_x_73:
[----:B------:R-:W-:-:S07]  /*8c10*/  MOV R0, UR5 ;  /* 0x0000000500007c02 */ /* 0x000fce0008000f00 */
.L_x_197:
[----:B-1----:R1:W2:Y:S02]  /*8c20*/  SYNCS.PHASECHK.TRANS64.TRYWAIT P0, [R0+URZ+0x250], R5 ;  /* 0x00025005000075a7 */ /* 0x0022a400080011ff */
[----:B--2---:R-:W-:Y:S05]  /*8c30*/  @!P0 NANOSLEEP.SYNCS 0x989680 ;  /* 0x009896800000895d */ /* 0x004fea0003900000 */
[----:B------:R-:W2:Y:S02]  /*8c40*/  @!P0 SYNCS.PHASECHK.TRANS64 P0, [R0+URZ+0x250], R5 ;  /* 0x00025005000085a7 */ /* 0x000ea400080010ff */
[----:B--2---:R-:W-:Y:S05]  /*8c50*/  @!P0 BRA `(.L_x_197) ;  /* 0xfffffffc00f08947 */ /* 0x004fea000383ffff */
[----:B------:R-:W-:Y:S05]  /*8c60*/  BRA `(.L_x_198) ;  /* 0xffffffac00b07947 */ /* 0x000fea000383ffff */
.L_x_74:
[----:B-1----:R1:W2:Y:S02]  /*8c70*/  SYNCS.PHASECHK.TRANS64.TRYWAIT P1, [R0+URZ+0x240], R5 ;  /* 0x00024005000075a7 */ /* 0x0022a400080211ff */
[----:B--2---:R-:W-:Y:S05]  /*8c80*/  @!P1 NANOSLEEP.SYNCS 0x989680 ;  /* 0x009896800000995d */ /* 0x004fea0003900000 */
[----:B------:R-:W2:Y:S02]  /*8c90*/  @!P1 SYNCS.PHASECHK.TRANS64 P1, [R0+URZ+0x240], R5 ;  /* 0x00024005000095a7 */ /* 0x000ea400080210ff */
[----:B--2---:R-:W-:Y:S05]  /*8ca0*/  @!P1 BRA `(.L_x_74) ;  /* 0xfffffffc00f09947 */ /* 0x004fea000383ffff */
[----:B------:R-:W-:Y:S05]  /*8cb0*/  BRA `(.L_x_199) ;  /* 0xffffffac00e07947 */ /* 0x000fea000383ffff */
.L_x_77:
[----:B------:R-:W-:-:S07]  /*8cc0*/  MOV R0, UR5 ;  /* 0x0000000500007c02 */ /* 0x000fce0008000f00 */
.L_x_200:
[----:B-1----:R1:W2:Y:S02]  /*8cd0*/  SYNCS.PHASECHK.TRANS64.TRYWAIT P0, [R0+URZ+0x250], R3 ;  /* 0x00025003000075a7 */ /* 0x0022a400080011ff */
[----:B--2---:R-:W-:Y:S05]  /*8ce0*/  @!P0 NANOSLEEP.SYNCS 0x989680 ;  /* 0x009896800000895d */ /* 0x004fea0003900000 */
[----:B------:R-:W2:Y:S02]  /*8cf0*/  @!P0 SYNCS.PHASECHK.TRANS64 P0, [R0+URZ+0x250], R3 ;  /* 0x00025003000085a7 */ /* 0x000ea400080010ff */
[----:B--2---:R-:W-:Y:S05]  /*8d00*/  @!P0 BRA `(.L_x_200) ;  /* 0xfffffffc00f08947 */ /* 0x004fea000383ffff */
[----:B------:R-:W-:Y:S05]  /*8d10*/  BRA `(.L_x_76) ;  /* 0xffffffb000347947 */ /* 0x000fea000383ffff */
.L_x_84:
[----:B-1----:R1:W2:Y:S02]  /*8d20*/  SYNCS.PHASECHK.TRANS64.TRYWAIT P1, [R0+URZ+0x240], R5 ;  /* 0x00024005000075a7 */ /* 0x0022a400080211ff */
[----:B--2---:R-:W-:Y:S05]  /*8d30*/  @!P1 NANOSLEEP.SYNCS 0x989680 ;  /* 0x009896800000995d */ /* 0x004fea0003900000 */
[----:B------:R-:W2:Y:S02]  /*8d40*/  @!P1 SYNCS.PHASECHK.TRANS64 P1, [R0+URZ+0x240], R5 ;  /* 0x00024005000095a7 */ /* 0x000ea400080210ff */
[----:B--2---:R-:W-:Y:S05]  /*8d50*/  @!P1 BRA `(.L_x_84) ;  /* 0xfffffffc00f09947 */ /* 0x004fea000383ffff */
[----:B------:R-:W-:Y:S05]  /*8d60*/  BRA `(.L_x_201) ;  /* 0xffffffb4008c7947 */ /* 0x000fea000383ffff */
.L_x_85:
[----:B------:R-:W-:-:S07]  /*8d70*/  MOV R3, UR9 ;  /* 0x0000000900037c02 */ /* 0x000fce0008000f00 */
.L_x_202:
[----:B-1----:R1:W2:Y:S02]  /*8d80*/  SYNCS.PHASECHK.TRANS64.TRYWAIT P0, [R3+URZ+0x280], R0 ;  /* 0x00028000030075a7 */ /* 0x0022a400080011ff */
[----:B--2---:R-:W-:Y:S05]  /*8d90*/  @!P0 NANOSLEEP.SYNCS 0x989680 ;  /* 0x009896800000895d */ /* 0x004fea0003900000 */
[----:B------:R-:W2:Y:S02]  /*8da0*/  @!P0 SYNCS.PHASECHK.TRANS64 P0, [R3+URZ+0x280], R0 ;  /* 0x00028000030085a7 */ /* 0x000ea400080010ff */
[----:B--2---:R-:W-:Y:S05]  /*8db0*/  @!P0 BRA `(.L_x_202) ;  /* 0xfffffffc00f08947 */ /* 0x004fea000383ffff */
[----:B------:R-:W-:Y:S05]  /*8dc0*/  BRA `(.L_x_203) ;  /* 0xffffffb400c07947 */ /* 0x000fea000383ffff */
.L_x_88:
[----:B------:R-:W-:Y:S07]  /*8dd0*/  MOV R0, UR7 ;  /* 0x0000000700007c02 */ /* 0x000fee0008000f00 */
.L_x_204:
[----:B-1----:R1:W2:Y:S02]  /*8de0*/  SYNCS.PHASECHK.TRANS64.TRYWAIT P0, [R0+URZ], R3 ;  /* 0x00000003000075a7 */ /* 0x0022a400080011ff */
[----:B--2---:R-:W-:Y:S05]  /*8df0*/  @!P0 NANOSLEEP.SYNCS 0x989680 ;  /* 0x009896800000895d */ /* 0x004fea0003900000 */
[----:B------:R-:W2:Y:S02]  /*8e00*/  @!P0 SYNCS.PHASECHK.TRANS64 P0, [R0+URZ], R3 ;  /* 0x00000003000085a7 */ /* 0x000ea400080010ff */
[----:B--2---:R-:W-:Y:S05]  /*8e10*/  @!P0 BRA `(.L_x_204) ;  /* 0xfffffffc00f08947 */ /* 0x004fea000383ffff */
[----:B------:R-:W-:Y:S05]  /*8e20*/  BRA `(.L_x_87) ;  /* 0xffffffb400e07947 */ /* 0x000fea000383ffff */
.L_x_91:
[----:B------:R-:W-:-:S07]  /*8e30*/  MOV R0, UR5 ;  /* 0x0000000500007c02 */ /* 0x000fce0008000f00 */
.L_x_205:
[----:B--2---:R2:W3:Y:S02]  /*8e40*/  SYNCS.PHASECHK.TRANS64.TRYWAIT P0, [R0+URZ], R3 ;  /* 0x00000003000075a7 */ /* 0x0044e400080011ff */
[----:B---3--:R-:W-:Y:S05]  /*8e50*/  @!P0 NANOSLEEP.SYNCS 0x989680 ;  /* 0x009896800000895d */ /* 0x008fea0003900000 */
[----:B------:R-:W3:Y:S02]  /*8e60*/  @!P0 SYNCS.PHASECHK.TRANS64 P0, [R0+URZ], R3 ;  /* 0x00000003000085a7 */ /* 0x000ee400080010ff */
[----:B---3--:R-:W-:Y:S05]  /*8e70*/  @!P0 BRA `(.L_x_205) ;  /* 0xfffffffc00f08947 */ /* 0x008fea000383ffff */
[----:B------:R-:W-:Y:S05]  /*8e80*/  BRA `(.L_x_206) ;  /* 0xffffffb800807947 */ /* 0x000fea000383ffff */
.L_x_92:
[----:B------:R-:W-:-:S07]  /*8e90*/  MOV R0, UR5 ;  /* 0x0000000500007c02 */ /* 0x000fce0008000f00 */
.L_x_207:
[----:B--2---:R2:W3:Y:S02]  /*8ea0*/  SYNCS.PHASECHK.TRANS64.TRYWAIT P0, [R0+URZ], R3 ;  /* 0x00000003000075a7 */ /* 0x0044e400080011ff */
[----:B---3--:R-:W-:Y:S05]  /*8eb0*/  @!P0 NANOSLEEP.SYNCS 0x989680 ;  /* 0x009896800000895d */ /* 0x008fea0003900000 */
[----:B------:R-:W3:Y:S02]  /*8ec0*/  @!P0 SYNCS.PHASECHK.TRANS64 P0, [R0+URZ], R3 ;  /* 0x00000003000085a7 */ /* 0x000ee400080010ff */
[----:B---3--:R-:W-:Y:S05]  /*8ed0*/  @!P0 BRA `(.L_x_207) ;  /* 0xfffffffc00f08947 */ /* 0x008fea000383ffff */
[----:B------:R-:W-:Y:S05]  /*8ee0*/  BRA `(.L_x_208) ;  /* 0xffffffb8008c7947 */ /* 0x000fea000383ffff */
.L_x_93:
[----:B------:R-:W-:-:S07]  /*8ef0*/  MOV R0, UR5 ;  /* 0x0000000500007c02 */ /* 0x000fce0008000f00 */
.L_x_209:
[----:B--2---:R2:W3:Y:S02]  /*8f00*/  SYNCS.PHASECHK.TRANS64.TRYWAIT P0, [R0+URZ], R3 ;  /* 0x00000003000075a7 */ /* 0x0044e400080011ff */
[----:B---3--:R-:W-:Y:S05]  /*8f10*/  @!P0 NANOSLEEP.SYNCS 0x989680 ;  /* 0x009896800000895d */ /* 0x008fea0003900000 */
[----:B------:R-:W3:Y:S02]  /*8f20*/  @!P0 SYNCS.PHASECHK.TRANS64 P0, [R0+URZ], R3 ;  /* 0x00000003000085a7 */ /* 0x000ee400080010ff */
[----:B---3--:R-:W-:Y:S05]  /*8f30*/  @!P0 BRA `(.L_x_209) ;  /* 0xfffffffc00f08947 */ /* 0x008fea000383ffff */
[----:B------:R-:W-:Y:S05]  /*8f40*/  BRA `(.L_x_210) ;  /* 0xffffffb800987947 */ /* 0x000fea000383ffff */
.L_x_94:
[----:B------:R-:W-:-:S07]  /*8f50*/  MOV R0, UR7 ;  /* 0x0000000700007c02 */ /* 0x000fce0008000f00 */
.L_x_211:
[----:B--2---:R2:W3:Y:S02]  /*8f60*/  SYNCS.PHASECHK.TRANS64.TRYWAIT P0, [R0+URZ], R3 ;  /* 0x00000003000075a7 */ /* 0x0044e400080011ff */
[----:B---3--:R-:W-:Y:S05]  /*8f70*/  @!P0 NANOSLEEP.SYNCS 0x989680 ;  /* 0x009896800000895d */ /* 0x008fea0003900000 */
[----:B------:R-:W3:Y:S02]  /*8f80*/  @!P0 SYNCS.PHASECHK.TRANS64 P0, [R0+URZ], R3 ;  /* 0x00000003000085a7 */ /* 0x000ee400080010ff */
[----:B---3--:R-:W-:Y:S05]  /*8f90*/  @!P0 BRA `(.L_x_211) ;  /* 0xfffffffc00f08947 */ /* 0x008fea000383ffff */
[----:B------:R-:W-:Y:S05]  /*8fa0*/  BRA `(.L_x_212) ;  /* 0xffffffb800a47947 */ /* 0x000fea000383ffff */
.L_x_99:
[----:B---3--:R3:W1:Y:S02]  /*8fb0*/  SYNCS.PHASECHK.TRANS64.TRYWAIT P0, [R0+URZ+0x240], R3 ;  /* 0x00024003000075a7 */ /* 0x00866400080011ff */
[----:B-1----:R-:W-:Y:S05]  /*8fc0*/  @!P0 NANOSLEEP.SYNCS 0x989680 ;  /* 0x009896800000895d */ /* 0x002fea0003900000 */
[----:B------:R-:W1:Y:S02]  /*8fd0*/  @!P0 SYNCS.PHASECHK.TRANS64 P0, [R0+URZ+0x240], R3 ;  /* 0x00024003000085a7 */ /* 0x000e6400080010ff */
[----:B-1----:R-:W-:Y:S05]  /*8fe0*/  @!P0 BRA `(.L_x_99) ;  /* 0xfffffffc00f08947 */ /* 0x002fea000383ffff */
[----:B------:R-:W-:Y:S05]  /*8ff0*/  BRA `(.L_x_213) ;  /* 0xffffffbc00a07947 */ /* 0x000fea000383ffff */
.L_x_102:
[----:B------:R-:W-:Y:S07]  /*9000*/  MOV R0, UR6 ;  /* 0x0000000600007c02 */ /* 0x000fee0008000f00 */
.L_x_214:
[----:B-1----:R1:W3:Y:S02]  /*9010*/  SYNCS.PHASECHK.TRANS64.TRYWAIT P0, [R0+URZ+0x238], R3 ;  /* 0x00023803000075a7 */ /* 0x0022e400080011ff */
[----:B---3--:R-:W-:Y:S05]  /*9020*/  @!P0 NANOSLEEP.SYNCS 0x989680 ;  /* 0x009896800000895d */ /* 0x008fea0003900000 */
[----:B------:R-:W3:Y:S02]  /*9030*/  @!P0 SYNCS.PHASECHK.TRANS64 P0, [R0+URZ+0x238], R3 ;  /* 0x00023803000085a7 */ /* 0x000ee400080010ff */
[----:B---3--:R-:W-:Y:S05]  /*9040*/  @!P0 BRA `(.L_x_214) ;  /* 0xfffffffc00f08947 */ /* 0x008fea000383ffff */
[----:B------:R-:W-:Y:S05]  /*9050*/  BRA `(.L_x_101) ;  /* 0xffffffc0008c7947 */ /* 0x000fea000383ffff */
.L_x_105:
[----:B------:R-:W-:Y:S07]  /*9060*/  MOV R3, UR6 ;  /* 0x0000000600037c02 */ /* 0x000fee0008000f00 */
.L_x_215:
[----:B-1----:R1:W2:Y:S02]  /*9070*/  SYNCS.PHASECHK.TRANS64.TRYWAIT P2, [R3+URZ+0x228], R26 ;  /* 0x0002281a030075a7 */ /* 0x0022a400080411ff */
[----:B--2---:R-:W-:Y:S05]  /*9080*/  @!P2 NANOSLEEP.SYNCS 0x989680 ;  /* 0x009896800000a95d */ /* 0x004fea0003900000 */
[----:B------:R-:W2:Y:S02]  /*9090*/  @!P2 SYNCS.PHASECHK.TRANS64 P2, [R3+URZ+0x228], R26 ;  /* 0x0002281a0300a5a7 */ /* 0x000ea400080410ff */
[----:B--2---:R-:W-:Y:S05]  /*90a0*/  @!P2 BRA `(.L_x_215) ;  /* 0xfffffffc00f0a947 */ /* 0x004fea000383ffff */
[----:B------:R-:W-:Y:S05]  /*90b0*/  BRA `(.L_x_216) ;  /* 0xffffffc400207947 */ /* 0x000fea000383ffff */
.L_x_108:
[----:B--2---:R2:W4:Y:S02]  /*90c0*/  SYNCS.PHASECHK.TRANS64.TRYWAIT P0, [R0+URZ+0x240], R3 ;  /* 0x00024003000075a7 */ /* 0x00452400080011ff */
[----:B----4-:R-:W-:Y:S05]  /*90d0*/  @!P0 NANOSLEEP.SYNCS 0x989680 ;  /* 0x009896800000895d */ /* 0x010fea0003900000 */
[----:B------:R-:W4:Y:S02]  /*90e0*/  @!P0 SYNCS.PHASECHK.TRANS64 P0, [R0+URZ+0x240], R3 ;  /* 0x00024003000085a7 */ /* 0x000f2400080010ff */
[----:B----4-:R-:W-:Y:S05]  /*90f0*/  @!P0 BRA `(.L_x_108) ;  /* 0xfffffffc00f08947 */ /* 0x010fea000383ffff */
[----:B------:R-:W-:Y:S05]  /*9100*/  BRA `(.L_x_217) ;  /* 0xffffffc800807947 */ /* 0x000fea000383ffff */
.L_x_119:
[----:B-1----:R-:W-:Y:S04]  /*9110*/  MOV R0, UR43 ;  /* 0x0000002b00007c02 */ /* 0x002fe80008000f00 */
[----:B------:R1:W2:Y:S03]  /*9120*/  SYNCS.PHASECHK.TRANS64.TRYWAIT P1, [R0+URZ+0x220], R3 ;  /* 0x00022003000075a7 */ /* 0x0002a600080211ff */
[----:B--2---:R-:W-:Y:S05]  /*9130*/  @!P1 NANOSLEEP.SYNCS 0x989680 ;  /* 0x009896800000995d */ /* 0x004fea0003900000 */
[----:B------:R-:W2:Y:S02]  /*9140*/  @!P1 SYNCS.PHASECHK.TRANS64 P1, [R0+URZ+0x220], R3 ;  /* 0x00022003000095a7 */ /* 0x000ea400080210ff */
[----:B--2---:R-:W-:Y:S05]  /*9150*/  @!P1 BRA `(.L_x_119) ;  /* 0xfffffffc00ec9947 */ /* 0x004fea000383ffff */
[----:B------:R-:W-:Y:S05]  /*9160*/  BRA `(.L_x_118) ;  /* 0xffffffd4007c7947 */ /* 0x000fea000383ffff */
.L_x_121:
[----:B------:R1:W1:Y:S02]  /*9170*/  SYNCS.PHASECHK.TRANS64.TRYWAIT P1, [R148+URZ+0x260], R5 ;  /* 0x00026005940075a7 */ /* 0x00026400080211ff */
[----:B-1----:R-:W-:Y:S05]  /*9180*/  @!P1 NANOSLEEP.SYNCS 0x989680 ;  /* 0x009896800000995d */ /* 0x002fea0003900000 */
[----:B------:R-:W1:Y:S02]  /*9190*/  @!P1 SYNCS.PHASECHK.TRANS64 P1, [R148+URZ+0x260], R5 ;  /* 0x00026005940095a7 */ /* 0x000e6400080210ff */
[----:B-1----:R-:W-:Y:S05]  /*91a0*/  @!P1 BRA `(.L_x_121) ;  /* 0xfffffffc00f09947 */ /* 0x002fea000383ffff */
[----:B------:R-:W-:Y:S05]  /*91b0*/  BRA `(.L_x_120) ;  /* 0xffffffd400c07947 */ /* 0x000fea000383ffff */
        .weak           $__internal_0_$__cuda_sm10x_tcgen05_guardrail_trap_col_being_dealloced_not_returned_by_alloc
        .type           $__internal_0_$__cuda_sm10x_tcgen05_guardrail_trap_col_being_dealloced_not_returned_by_alloc,@function
        .size           $__internal_0_$__cuda_sm10x_tcgen05_guardrail_trap_col_being_dealloced_not_returned_by_alloc,($__internal_1_$__cuda_sm10x_tcgen05_guardrail_trap_phase_invalid_during_alloc - $__internal_0_$__cuda_sm10x_tcgen05_guardrail_trap_col_being_dealloced_not_returned_by_alloc)
$__internal_0_$__cuda_sm10x_tcgen05_guardrail_trap_col_being_dealloced_not_returned_by_alloc:
[----:B------:R-:W-:Y:S05]  /*91c0*/  BPT.TRAP 0x1 ;  /* 0x000000040000795c */ /* 0x000fea0000300000 */
[----:B------:R-:W-:-:S04]  /*91d0*/  HFMA2 R3, -RZ, RZ, 0, 0 ;  /* 0x00000000ff037431 */ /* 0x000fc800000001ff */
[----:B------:R-:W-:Y:S05]  /*91e0*/  RET.REL.NODEC R2 `(_ZN7cutlass13device_kernelINS_4gemm6kernel13GemmUniversalIN4cute5tupleIJiiiiEEENS1_10collective13CollectiveMmaINS1_35MainloopSm100TmaUmmaWarpSpecializedILi34ELi2ELi4ENS5_IJNS4_1CILi1EEESB_SB_EEEEENS5_IJNSA_ILi128EEENSA_ILi64EEENSA_ILi32EEEEEEaNS5_IJlSB_lEEEaSI_NS4_8TiledMMAINS4_8MMA_AtomIJNS4_15SM100_MMA_S8_SSIaaiLi128ELi64ELNS4_4UMMA5MajorE0ELSN_0ELNSM_8SaturateE0EEEEEENS4_6LayoutISC_NS5_IJNSA_ILi0EEESS_SS_EEEEENS5_IJNS4_10UnderscoreESV_SV_EEEEENS4_13SM90_TMA_LOADENS4_14ComposedLayoutINS4_7SwizzleILi1ELi4ELi3EEENS4_18smem_ptr_flag_bitsILi8EEENSR_INS5_IJNSA_ILi8EEESG_EEENS5_IJSG_SB_EEEEEEEvNS4_8identityESY_S18_vS19_EENS_8epilogue10collective18CollectiveEpilogueINS1B_23Sm100TmaWarpSpecializedILi1ELi1ELi64ELb0ELb0EEEJSH_NS5_IJNSR_ISE_SB_EENSR_ISF_SB_EEEEEaSI_aSI_NS1B_6fusion15FusionCallbacksIS1F_NS1J_17LinearCombinationIaiaiLNS_15FloatRoundStyleE2EEESH_S1I_JEEENS4_5SM1004TMEM4LOAD26SM100_TMEM_LOAD_32dp32b64xESY_NSZ_INS10_ILi2ELi4ELi3EEES13_NSR_INS5_IJS14_SF_EEENS5_IJSF_SB_EEEEEEENS4_39AutoVectorizingCopyWithAssumedAlignmentILi128EEENS4_14SM90_TMA_STOREES1X_S1Z_S1Z_EEEvvEEEEvNT_6ParamsE) ;  /* 0xffffff6c02847950 */ /* 0x000fea0003c3ffff */
        .weak           $__internal_1_$__cuda_sm10x_tcgen05_guardrail_trap_phase_invalid_during_alloc
        .type           $__internal_1_$__cuda_sm10x_tcgen05_guardrail_trap_phase_invalid_during_alloc,@function
        .size           $__internal_1_$__cuda_sm10x_tcgen05_guardrail_trap_phase_invalid_during_alloc,($__internal_2_$__cuda_sm10x_tcgen05_guardrail_trap_unallocated_columns_being_dealloced - $__internal_1_$__cuda_sm10x_tcgen05_guardrail_trap_phase_invalid_during_alloc)
$__internal_1_$__cuda_sm10x_tcgen05_guardrail_trap_phase_invalid_during_alloc:
[----:B------:R-:W-:Y:S05]  /*91f0*/  BPT.TRAP 0x1 ;  /* 0x000000040000795c */ /* 0x000fea0000300000 */
[----:B------:R-:W-:-:S04]  /*9200*/  MOV R3, 0x0 ;  /* 0x0000000000037802 */ /* 0x000fc80000000f00 */
[----:B------:R-:W-:Y:S05]  /*9210*/  RET.REL.NODEC R2 `(_ZN7cutlass13device_kernelINS_4gemm6kernel13GemmUniversalIN4cute5tupleIJiiiiEEENS1_10collective13CollectiveMmaINS1_35MainloopSm100TmaUmmaWarpSpecializedILi34ELi2ELi4ENS5_IJNS4_1CILi1EEESB_SB_EEEEENS5_IJNSA_ILi128EEENSA_ILi64EEENSA_ILi32EEEEEEaNS5_IJlSB_lEEEaSI_NS4_8TiledMMAINS4_8MMA_AtomIJNS4_15SM100_MMA_S8_SSIaaiLi128ELi64ELNS4_4UMMA5MajorE0ELSN_0ELNSM_8SaturateE0EEEEEENS4_6LayoutISC_NS5_IJNSA_ILi0EEESS_SS_EEEEENS5_IJNS4_10UnderscoreESV_SV_EEEEENS4_13SM90_TMA_LOADENS4_14ComposedLayoutINS4_7SwizzleILi1ELi4ELi3EEENS4_18smem_ptr_flag_bitsILi8EEENSR_INS5_IJNSA_ILi8EEESG_EEENS5_IJSG_SB_EEEEEEEvNS4_8identityESY_S18_vS19_EENS_8epilogue10collective18CollectiveEpilogueINS1B_23Sm100TmaWarpSpecializedILi1ELi1ELi64ELb0ELb0EEEJSH_NS5_IJNSR_ISE_SB_EENSR_ISF_SB_EEEEEaSI_aSI_NS1B_6fusion15FusionCallbacksIS1F_NS1J_17LinearCombinationIaiaiLNS_15FloatRoundStyleE2EEESH_S1I_JEEENS4_5SM1004TMEM4LOAD26SM100_TMEM_LOAD_32dp32b64xESY_NSZ_INS10_ILi2ELi4ELi3EEES13_NSR_INS5_IJS14_SF_EEENS5_IJSF_SB_EEEEEEENS4_39AutoVectorizingCopyWithAssumedAlignmentILi128EEENS4_14SM90_TMA_STOREES1X_S1Z_S1Z_EEEvvEEEEvNT_6ParamsE) ;  /* 0xffffff6c02787950 */ /* 0x000fea0003c3ffff */
        .weak           $__internal_2_$__cuda_sm10x_tcgen05_guardrail_trap_unallocated_columns_being_dealloced
        .type           $__internal_2_$__cuda_sm10x_tcgen05_guardrail_trap_unallocated_columns_being_dealloced,@function
        .size           $__internal_2_$__cuda_sm10x_tcgen05_guardrail_trap_unallocated_columns_being_dealloced,(.L_x_219 - $__internal_2_$__cuda_sm10x_tcgen05_guardrail_trap_unallocated_columns_being_dealloced)
$__internal_2_$__cuda_sm10x_tcgen05_guardrail_trap_unallocated_columns_being_dealloced:
[----:B------:R-:W-:Y:S05]  /*9220*/  BPT.TRAP 0x1 ;  /* 0x000000040000795c */ /* 0x000fea0000300000 */
[----:B------:R-:W-:-:S04]  /*9230*/  HFMA2 R3, -RZ, RZ, 0, 0 ;  /* 0x00000000ff037431 */ /* 0x000fc800000001ff */
[----:B------:R-:W-:Y:S05]  /*9240*/  RET.REL.NODEC R2 `(_ZN7cutlass13device_kernelINS_4gemm6kernel13GemmUniversalIN4cute5tupleIJiiiiEEENS1_10collective13CollectiveMmaINS1_35MainloopSm100TmaUmmaWarpSpecializedILi34ELi2ELi4ENS5_IJNS4_1CILi1EEESB_SB_EEEEENS5_IJNSA_ILi128EEENSA_ILi64EEENSA_ILi32EEEEEEaNS5_IJlSB_lEEEaSI_NS4_8TiledMMAINS4_8MMA_AtomIJNS4_15SM100_MMA_S8_SSIaaiLi128ELi64ELNS4_4UMMA5MajorE0ELSN_0ELNSM_8SaturateE0EEEEEENS4_6LayoutISC_NS5_IJNSA_ILi0EEESS_SS_EEEEENS5_IJNS4_10UnderscoreESV_SV_EEEEENS4_13SM90_TMA_LOADENS4_14ComposedLayoutINS4_7SwizzleILi1ELi4ELi3EEENS4_18smem_ptr_flag_bitsILi8EEENSR_INS5_IJNSA_ILi8EEESG_EEENS5_IJSG_SB_EEEEEEEvNS4_8identityESY_S18_vS19_EENS_8epilogue10collective18CollectiveEpilogueINS1B_23Sm100TmaWarpSpecializedILi1ELi1ELi64ELb0ELb0EEEJSH_NS5_IJNSR_ISE_SB_EENSR_ISF_SB_EEEEEaSI_aSI_NS1B_6fusion15FusionCallbacksIS1F_NS1J_17LinearCombinationIaiaiLNS_15FloatRoundStyleE2EEESH_S1I_JEEENS4_5SM1004TMEM4LOAD26SM100_TMEM_LOAD_32dp32b64xESY_NSZ_INS10_ILi2ELi4ELi3EEES13_NSR_INS5_IJS14_SF_EEENS5_IJSF_SB_EEEEEEENS4_39AutoVectorizingCopyWithAssumedAlignmentILi128EEENS4_14SM90_TMA_STOREES1X_S1Z_S1Z_EEEvvEEEEvNT_6ParamsE) ;  /* 0xffffff6c026c7950 */ /* 0x000fea0003c3ffff */
.L_x_218:
[----:B------:R-:W-:-:S00]  /*9250*/  BRA `(.L_x_218) ;  /* 0xfffffffc00fc7947 */ /* 0x000fc0000383ffff */
[----:B------:R-:W-:-:S00]  /*9260*/  NOP ;  /* 0x0000000000007918 */ /* 0x000fc00000000000 */
        /* <DEDUP_REMOVED lines=9> */
.L_x_219:


//--------------------- .nv.global.init           --------------------------
	.section	.nv.global.init,"aw",@progbits
.nv.global.init:
	.type		$str$27,@object
	.size		$str$27,($str$28 - $str$27)
$str$27:
        /*0000*/ 	.byte	0x28, 0x61, 0x64, 0x64, 0x72, 0x65, 0x73, 0x73, 0x20, 0x26, 0x20, 0x6d, 0x61, 0x73, 0x6b, 0x29
        /*0010*/ 	.byte	0x20, 0x3d, 0x3d, 0x20, 0x30, 0x00
	.type		$str$28,@object
	.size		$str$28,($str$26 - $str$28)
$str$28:
        /*0016*/ 	.byte	0x2f, 0x74, 0x6d, 0x70, 0x2f, 0x63, 0x75, 0x74, 0x6c, 0x61, 0x73, 0x73, 0x5f, 0x73, 0x77, 0x65
        /*0026*/ 	.byte	0x65, 0x70, 0x5f, 0x73, 0x72, 0x63, 0x2f, 0x69, 0x6e, 0x63, 0x6c, 0x75, 0x64, 0x65, 0x2f, 0x63
        /*0036*/ 	.byte	0x75, 0x74, 0x65, 0x2f, 0x70, 0x6f, 0x69, 0x6e, 0x74, 0x65, 0x72, 0x5f, 0x66, 0x6c, 0x61, 0x67
        /*0046*/ 	.byte	0x67, 0x65, 0x64, 0x2e, 0x68, 0x70, 0x70, 0x00
	.type		$str$26,@object
	.size		$str$26,($str$25 - $str$26)
$str$26:
        /*004e*/ 	.byte	0x2f, 0x74, 0x6d, 0x70, 0x2f, 0x63, 0x75, 0x74, 0x6c, 0x61, 0x73, 0x73, 0x5f, 0x73, 0x77, 0x65
        /*005e*/ 	.byte	0x65, 0x70, 0x5f, 0x73, 0x72, 0x63, 0x2f, 0x69, 0x6e, 0x63, 0x6c, 0x75, 0x64, 0x65, 0x2f, 0x63
        /*006e*/ 	.byte	0x75, 0x74, 0x65, 0x2f, 0x61, 0x74, 0x6f, 0x6d, 0x2f, 0x63, 0x6f, 0x70, 0x79, 0x5f, 0x74, 0x72
        /*007e*/ 	.byte	0x61, 0x69, 0x74, 0x73, 0x5f, 0x73, 0x6d, 0x31, 0x30, 0x30, 0x2e, 0x68, 0x70, 0x70, 0x00
	.type		$str$25,@object
	.size		$str$25,(__unnamed_1 - $str$25)
$str$25:
        /*008d*/ 	.byte	0x28, 0x28, 0x75, 0x69, 0x6e, 0x74, 0x33, 0x32, 0x5f, 0x74, 0x28, 0x74, 0x68, 0x72, 0x65, 0x61
        /*009d*/ 	.byte	0x64, 0x49, 0x64, 0x78, 0x2e, 0x78, 0x29, 0x20, 0x2f, 0x20, 0x33, 0x32, 0x29, 0x20, 0x25, 0x20
        /*00ad*/ 	.byte	0x34, 0x29, 0x20, 0x3d, 0x3d, 0x20, 0x28, 0x28, 0x28, 0x74, 0x6d, 0x65, 0x6d, 0x5f, 0x61, 0x64
        /*00bd*/ 	.byte	0x64, 0x72, 0x20, 0x3e, 0x3e, 0x20, 0x31, 0x36, 0x29, 0x20, 0x2f, 0x20, 0x33, 0x32, 0x29, 0x20
        /*00cd*/ 	.byte	0x25, 0x20, 0x34, 0x29, 0x00
	.type		__unnamed_1,@object
	.size		__unnamed_1,(__unnamed_2 - __unnamed_1)
__unnamed_1:
        /*00d2*/ 	.byte	0x61, 0x75, 0x74, 0x6f, 0x20, 0x63, 0x75, 0x74, 0x65, 0x3a, 0x3a, 0x61, 0x73, 0x5f, 0x70, 0x6f
        /* <DEDUP_REMOVED lines=24> */
        /*0262*/ 	.byte	0x5d, 0x00
	.type		__unnamed_2,@object
	.size		__unnamed_2,(.L_2 - __unnamed_2)
__unnamed_2:
        /* <DEDUP_REMOVED lines=42> */
        /*0504*/ 	.byte	0x43, 0x3c, 0x30, 0x3e, 0x3e, 0x3e, 0x3e, 0x5d, 0x00
.L_2:


//--------------------- .nv.shared._ZN7cutlass13device_kernelINS_4gemm6kernel13GemmUniversalIN4cute5tupleIJiiiiEEENS1_10collective13CollectiveMmaINS1_35MainloopSm100TmaUmmaWarpSpecializedILi34ELi2ELi4ENS5_IJNS4_1CILi1EEESB_SB_EEEEENS5_IJNSA_ILi128EEENSA_ILi64EEENSA_ILi32EEEEEEaNS5_IJlSB_lEEEaSI_NS4_8TiledMMAINS4_8MMA_AtomIJNS4_15SM100_MMA_S8_SSIaaiLi128ELi64ELNS4_4UMMA5MajorE0ELSN_0ELNSM_8SaturateE0EEEEEENS4_6LayoutISC_NS5_IJNSA_ILi0EEESS_SS_EEEEENS5_IJNS4_10UnderscoreESV_SV_EEEEENS4_13SM90_TMA_LOADENS4_14ComposedLayoutINS4_7SwizzleILi1ELi4ELi3EEENS4_18smem_ptr_flag_bitsILi8EEENSR_INS5_IJNSA_ILi8EEESG_EEENS5_IJSG_SB_EEEEEEEvNS4_8identityESY_S18_vS19_EENS_8epilogue10collective18CollectiveEpilogueINS1B_23Sm100TmaWarpSpecializedILi1ELi1ELi64ELb0ELb0EEEJSH_NS5_IJNSR_ISE_SB_EENSR_ISF_SB_EEEEEaSI_aSI_NS1B_6fusion15FusionCallbacksIS1F_NS1J_17LinearCombinationIaiaiLNS_15FloatRoundStyleE2EEESH_S1I_JEEENS4_5SM1004TMEM4LOAD26SM100_TMEM_LOAD_32dp32b64xESY_NSZ_INS10_ILi2ELi4ELi3EEES13_NSR_INS5_IJS14_SF_EEENS5_IJSF_SB_EEEEEEENS4_39AutoVectorizingCopyWithAssumedAlignmentILi128EEENS4_14SM90_TMA_STOREES1X_S1Z_S1Z_EEEvvEEEEvNT_6ParamsE --------------------------
	.section	.nv.shared._ZN7cutlass13device_kernelINS_4gemm6kernel13GemmUniversalIN4cute5tupleIJiiiiEEENS1_10collective13CollectiveMmaINS1_35MainloopSm100TmaUmmaWarpSpecializedILi34ELi2ELi4ENS5_IJNS4_1CILi1EEESB_SB_EEEEENS5_IJNSA_ILi128EEENSA_ILi64EEENSA_ILi32EEEEEEaNS5_IJlSB_lEEEaSI_NS4_8TiledMMAINS4_8MMA_AtomIJNS4_15SM100_MMA_S8_SSIaaiLi128ELi64ELNS4_4UMMA5MajorE0ELSN_0ELNSM_8SaturateE0EEEEEENS4_6LayoutISC_NS5_IJNSA_ILi0EEESS_SS_EEEEENS5_IJNS4_10UnderscoreESV_SV_EEEEENS4_13SM90_TMA_LOADENS4_14ComposedLayoutINS4_7SwizzleILi1ELi4ELi3EEENS4_18smem_ptr_flag_bitsILi8EEENSR_INS5_IJNSA_ILi8EEESG_EEENS5_IJSG_SB_EEEEEEEvNS4_8identityESY_S18_vS19_EENS_8epilogue10collective18CollectiveEpilogueINS1B_23Sm100TmaWarpSpecializedILi1ELi1ELi64ELb0ELb0EEEJSH_NS5_IJNSR_ISE_SB_EENSR_ISF_SB_EEEEEaSI_aSI_NS1B_6fusion15FusionCallbacksIS1F_NS1J_17LinearCombinationIaiaiLNS_15FloatRoundStyleE2EEESH_S1I_JEEENS4_5SM1004TMEM4LOAD26SM100_TMEM_LOAD_32dp32b64xESY_NSZ_INS10_ILi2ELi4ELi3EEES13_NSR_INS5_IJS14_SF_EEENS5_IJSF_SB_EEEEEEENS4_39AutoVectorizingCopyWithAssumedAlignmentILi128EEENS4_14SM90_TMA_STOREES1X_S1Z_S1Z_EEEvvEEEEvNT_6ParamsE,"aw",@nobits
	.sectionflags	@""
	.align	16
	.zero		1024


//--------------------- .nv.shared.reserved.0     --------------------------
	.section	.nv.shared.reserved.0,"aw",@nobits
	.weak		__nv_reservedSMEM_offset_0_alias
	.size		__nv_reservedSMEM_offset_0_alias, 0, 64
	.other		__nv_reservedSMEM_offset_0_alias,@"STO_CUDA_RESERVED_SHARED STV_DEFAULT"
__nv_reservedSMEM_offset_0_alias:
	.zero		0
.nv.shared.reserved.0:
	.zero		64
	.weak		__nv_reservedSMEM_tcgen05_partition
	.type		__nv_reservedSMEM_tcgen05_partition,@object
	.size		__nv_reservedSMEM_tcgen05_partition,(.L_0 - __nv_reservedSMEM_tcgen05_partition)
__nv_reservedSMEM_tcgen05_partition:
	.zero		32
.L_0:


//--------------------- .nv.global                --------------------------
	.section	.nv.global,"aw",@nobits
.nv.global:
	.type		_ZN40_INTERNAL_7562cfe9_4_k_cu_755a2859_247984cute1_E,@object
	.size		_ZN40_INTERNAL_7562cfe9_4_k_cu_755a2859_247984cute1_E,(_ZN40_INTERNAL_7562cfe9_4_k_cu_755a2859_247984cuda3std3__45__cpo6cbeginE - _ZN40_INTERNAL_7562cfe9_4_k_cu_755a2859_247984cute1_E)
_ZN40_INTERNAL_7562cfe9_4_k_cu_755a2859_247984cute1_E:
	.zero		1
	.type		_ZN40_INTERNAL_7562cfe9_4_k_cu_755a2859_247984cuda3std3__45__cpo6cbeginE,@object
	.size		_ZN40_INTERNAL_7562cfe9_4_k_cu_755a2859_247984cuda3std3__45__cpo6cbeginE,(_ZN40_INTERNAL_7562cfe9_4_k_cu_755a2859_247984cuda3std3__48in_placeE - _ZN40_INTERNAL_7562cfe9_4_k_cu_755a2859_247984cuda3std3__45__cpo6cbeginE)
_ZN40_INTERNAL_7562cfe9_4_k_cu_755a2859_247984cuda3std3__45__cpo6cbeginE:
	.zero		1
	.type		_ZN40_INTERNAL_7562cfe9_4_k_cu_755a2859_247984cuda3std3__48in_placeE,@object
	.size		_ZN40_INTERNAL_7562cfe9_4_k_cu_755a2859_247984cuda3std3__48in_placeE,(_ZN40_INTERNAL_7562cfe9_4_k_cu_755a2859_247984cuda3std6ranges3__45__cpo9iter_moveE - _ZN40_INTERNAL_7562cfe9_4_k_cu_755a2859_247984cuda3std3__48in_placeE)
_ZN40_INTERNAL_7562cfe9_4_k_cu_755a2859_247984cuda3std3__48in_placeE:
	.zero		1
	.type		_ZN40_INTERNAL_7562cfe9_4_k_cu_755a2859_247984cuda3std6ranges3__45__cpo9iter_moveE,@object
	.size		_ZN40_INTERNAL_7562cfe9_4_k_cu_755a2859_247984cuda3std6ranges3__45__cpo9iter_moveE,(_ZN40_INTERNAL_7562cfe9_4_k_cu_755a2859_247984cuda3std3__45__cpo5beginE - _ZN40_INTERNAL_7562cfe9_4_k_cu_755a2859_247984cuda3std6ranges3__45__cpo9iter_moveE)
_ZN40_INTERNAL_7562cfe9_4_k_cu_755a2859_247984cuda3std6ranges3__45__cpo9iter_moveE:
	.zero		1
	.type		_ZN40_INTERNAL_7562cfe9_4_k_cu_755a2859_247984cuda3std3__45__cpo5beginE,@object
	.size		_ZN40_INTERNAL_7562cfe9_4_k_cu_755a2859_247984cuda3std3__45__cpo5beginE,(_ZN40_INTERNAL_7562cfe9_4_k_cu_755a2859_247984cuda3std3__442_GLOBAL__N__7562cfe9_4_k_cu_755a2859_247986ignoreE - _ZN40_INTERNAL_7562cfe9_4_k_cu_755a2859_247984cuda3std3__45__cpo5beginE)
_ZN40_INTERNAL_7562cfe9_4_k_cu_755a2859_247984cuda3std3__45__cpo5beginE:
	.zero		1
	.type		_ZN40_INTERNAL_7562cfe9_4_k_cu_755a2859_247984cuda3std3__442_GLOBAL__N__7562cfe9_4_k_cu_755a2859_247986ignoreE,@object
	.size		_ZN40_INTERNAL_7562cfe9_4_k_cu_755a2859_247984cuda3std3__442_GLOBAL__N__7562cfe9_4_k_cu_755a2859_247986ignoreE,(_ZN40_INTERNAL_7562cfe9_4_k_cu_755a2859_247984cute7productE - _ZN40_INTERNAL_7562cfe9_4_k_cu_755a2859_247984cuda3std3__442_GLOBAL__N__7562cfe9_4_k_cu_755a2859_247986ignoreE)
_ZN40_INTERNAL_7562cfe9_4_k_cu_755a2859_247984cuda3std3__442_GLOBAL__N__7562cfe9_4_k_cu_755a2859_247986ignoreE:
	.zero		1
	.type		_ZN40_INTERNAL_7562cfe9_4_k_cu_755a2859_247984cute7productE,@object
	.size		_ZN40_INTERNAL_7562cfe9_4_k_cu_755a2859_247984cute7productE,(_ZN40_INTERNAL_7562cfe9_4_k_cu_755a2859_247984cuda3std3__45__cpo3endE - _ZN40_INTERNAL_7562cfe9_4_k_cu_755a2859_247984cute7productE)
_ZN40_INTERNAL_7562cfe9_4_k_cu_755a2859_247984cute7productE:
	.zero		1
	.type		_ZN40_INTERNAL_7562cfe9_4_k_cu_755a2859_247984cuda3std3__45__cpo3endE,@object
	.size		_ZN40_INTERNAL_7562cfe9_4_k_cu_755a2859_247984cuda3std3__45__cpo3endE,(_ZN40_INTERNAL_7562cfe9_4_k_cu_755a2859_247984cuda3std3__419piecewise_constructE - _ZN40_INTERNAL_7562cfe9_4_k_cu_755a2859_247984cuda3std3__45__cpo3endE)
_ZN40_INTERNAL_7562cfe9_4_k_cu_755a2859_247984cuda3std3__45__cpo3endE:
	.zero		1
	.type		_ZN40_INTERNAL_7562cfe9_4_k_cu_755a2859_247984cuda3std3__419piecewise_constructE,@object
	.size		_ZN40_INTERNAL_7562cfe9_4_k_cu_755a2859_247984cuda3std3__419piecewise_constructE,(_ZN40_INTERNAL_7562cfe9_4_k_cu_755a2859_247984cuda3std3__45__cpo4cendE - _ZN40_INTERNAL_7562cfe9_4_k_cu_755a2859_247984cuda3std3__419piecewise_constructE)
_ZN40_INTERNAL_7562cfe9_4_k_cu_755a2859_247984cuda3std3__419piecewise_constructE:
	.zero		1
	.type		_ZN40_INTERNAL_7562cfe9_4_k_cu_755a2859_247984cuda3std3__45__cpo4cendE,@object
	.size		_ZN40_INTERNAL_7562cfe9_4_k_cu_755a2859_247984cuda3std3__45__cpo4cendE,(_ZN40_INTERNAL_7562cfe9_4_k_cu_755a2859_247984cuda3std6ranges3__45__cpo4swapE - _ZN40_INTERNAL_7562cfe9_4_k_cu_755a2859_247984cuda3std3__45__cpo4cendE)
_ZN40_INTERNAL_7562cfe9_4_k_cu_755a2859_247984cuda3std3__45__cpo4cendE:
	.zero		1
	.type		_ZN40_INTERNAL_7562cfe9_4_k_cu_755a2859_247984cuda3std6ranges3__45__cpo4swapE,@object
	.size		_ZN40_INTERNAL_7562cfe9_4_k_cu_755a2859_247984cuda3std6ranges3__45__cpo4swapE,(.L_10 - _ZN40_INTERNAL_7562cfe9_4_k_cu_755a2859_247984cuda3std6ranges3__45__cpo4swapE)
_ZN40_INTERNAL_7562cfe9_4_k_cu_755a2859_247984cuda3std6ranges3__45__cpo4swapE:
	.zero		1
.L_10:


//--------------------- .nv.constant0._ZN7cutlass13device_kernelINS_4gemm6kernel13GemmUniversalIN4cute5tupleIJiiiiEEENS1_10collective13CollectiveMmaINS1_35MainloopSm100TmaUmmaWarpSpecializedILi34ELi2ELi4ENS5_IJNS4_1CILi1EEESB_SB_EEEEENS5_IJNSA_ILi128EEENSA_ILi64EEENSA_ILi32EEEEEEaNS5_IJlSB_lEEEaSI_NS4_8TiledMMAINS4_8MMA_AtomIJNS4_15SM100_MMA_S8_SSIaaiLi128ELi64ELNS4_4UMMA5MajorE0ELSN_0ELNSM_8SaturateE0EEEEEENS4_6LayoutISC_NS5_IJNSA_ILi0EEESS_SS_EEEEENS5_IJNS4_10UnderscoreESV_SV_EEEEENS4_13SM90_TMA_LOADENS4_14ComposedLayoutINS4_7SwizzleILi1ELi4ELi3EEENS4_18smem_ptr_flag_bitsILi8EEENSR_INS5_IJNSA_ILi8EEESG_EEENS5_IJSG_SB_EEEEEEEvNS4_8identityESY_S18_vS19_EENS_8epilogue10collective18CollectiveEpilogueINS1B_23Sm100TmaWarpSpecializedILi1ELi1ELi64ELb0ELb0EEEJSH_NS5_IJNSR_ISE_SB_EENSR_ISF_SB_EEEEEaSI_aSI_NS1B_6fusion15FusionCallbacksIS1F_NS1J_17LinearCombinationIaiaiLNS_15FloatRoundStyleE2EEESH_S1I_JEEENS4_5SM1004TMEM4LOAD26SM100_TMEM_LOAD_32dp32b64xESY_NSZ_INS10_ILi2ELi4ELi3EEES13_NSR_INS5_IJS14_SF_EEENS5_IJSF_SB_EEEEEEENS4_39AutoVectorizingCopyWithAssumedAlignmentILi128EEENS4_14SM90_TMA_STOREES1X_S1Z_S1Z_EEEvvEEEEvNT_6ParamsE --------------------------
	.section	.nv.constant0._ZN7cutlass13device_kernelINS_4gemm6kernel13GemmUniversalIN4cute5tupleIJiiiiEEENS1_10collective13CollectiveMmaINS1_35MainloopSm100TmaUmmaWarpSpecializedILi34ELi2ELi4ENS5_IJNS4_1CILi1EEESB_SB_EEEEENS5_IJNSA_ILi128EEENSA_ILi64EEENSA_ILi32EEEEEEaNS5_IJlSB_lEEEaSI_NS4_8TiledMMAINS4_8MMA_AtomIJNS4_15SM100_MMA_S8_SSIaaiLi128ELi64ELNS4_4UMMA5MajorE0ELSN_0ELNSM_8SaturateE0EEEEEENS4_6LayoutISC_NS5_IJNSA_ILi0EEESS_SS_EEEEENS5_IJNS4_10UnderscoreESV_SV_EEEEENS4_13SM90_TMA_LOADENS4_14ComposedLayoutINS4_7SwizzleILi1ELi4ELi3EEENS4_18smem_ptr_flag_bitsILi8EEENSR_INS5_IJNSA_ILi8EEESG_EEENS5_IJSG_SB_EEEEEEEvNS4_8identityESY_S18_vS19_EENS_8epilogue10collective18CollectiveEpilogueINS1B_23Sm100TmaWarpSpecializedILi1ELi1ELi64ELb0ELb0EEEJSH_NS5_IJNSR_ISE_SB_EENSR_ISF_SB_EEEEEaSI_aSI_NS1B_6fusion15FusionCallbacksIS1F_NS1J_17LinearCombinationIaiaiLNS_15FloatRoundStyleE2EEESH_S1I_JEEENS4_5SM1004TMEM4LOAD26SM100_TMEM_LOAD_32dp32b64xESY_NSZ_INS10_ILi2ELi4ELi3EEES13_NSR_INS5_IJS14_SF_EEENS5_IJSF_SB_EEEEEEENS4_39AutoVectorizingCopyWithAssumedAlignmentILi128EEENS4_14SM90_TMA_STOREES1X_S1Z_S1Z_EEEvvEEEEvNT_6ParamsE,"a",@progbits
	.sectionflags	@""
	.align	4
.nv.constant0._ZN7cutlass13device_kernelINS_4gemm6kernel13GemmUniversalIN4cute5tupleIJiiiiEEENS1_10collective13CollectiveMmaINS1_35MainloopSm100TmaUmmaWarpSpecializedILi34ELi2ELi4ENS5_IJNS4_1CILi1EEESB_SB_EEEEENS5_IJNSA_ILi128EEENSA_ILi64EEENSA_ILi32EEEEEEaNS5_IJlSB_lEEEaSI_NS4_8TiledMMAINS4_8MMA_AtomIJNS4_15SM100_MMA_S8_SSIaaiLi128ELi64ELNS4_4UMMA5MajorE0ELSN_0ELNSM_8SaturateE0EEEEEENS4_6LayoutISC_NS5_IJNSA_ILi0EEESS_SS_EEEEENS5_IJNS4_10UnderscoreESV_SV_EEEEENS4_13SM90_TMA_LOADENS4_14ComposedLayoutINS4_7SwizzleILi1ELi4ELi3EEENS4_18smem_ptr_flag_bitsILi8EEENSR_INS5_IJNSA_ILi8EEESG_EEENS5_IJSG_SB_EEEEEEEvNS4_8identityESY_S18_vS19_EENS_8epilogue10collective18CollectiveEpilogueINS1B_23Sm100TmaWarpSpecializedILi1ELi1ELi64ELb0ELb0EEEJSH_NS5_IJNSR_ISE_SB_EENSR_ISF_SB_EEEEEaSI_aSI_NS1B_6fusion15FusionCallbacksIS1F_NS1J_17LinearCombinationIaiaiLNS_15FloatRoundStyleE2EEESH_S1I_JEEENS4_5SM1004TMEM4LOAD26SM100_TMEM_LOAD_32dp32b64xESY_NSZ_INS10_ILi2ELi4ELi3EEES13_NSR_INS5_IJS14_SF_EEENS5_IJSF_SB_EEEEEEENS4_39AutoVectorizingCopyWithAssumedAlignmentILi128EEENS4_14SM90_TMA_STOREES1X_S1Z_S1Z_EEEvvEEEEvNT_6ParamsE:
	.zero		2944


//--------------------- SYMBOLS --------------------------

	.type		.nv.reservedSmem.offset0,@object
	.size		.nv.reservedSmem.offset0,0x4
	.type		.nv.reservedSmem.cap,@object
	.size		.nv.reservedSmem.cap,0x4
	.type		__assertfail,@function
